//
// Generated by NVIDIA NVVM Compiler
//
// Compiler Build ID: CL-36424714
// Cuda compilation tools, release 13.0, V13.0.88
// Based on NVVM 20.0.0
//

.version 9.0
.target sm_100
.address_size 64

	// .globl	kernel
.global .align 4 .u32 FILTER_SIZE = 5;

.visible .entry kernel(
	.param .u32 kernel_param_0,
	.param .u32 kernel_param_1,
	.param .u32 kernel_param_2,
	.param .u64 .ptr .align 1 kernel_param_3,
	.param .u64 .ptr .align 1 kernel_param_4
)
{
	.reg .pred 	%p<32>;
	.reg .b32 	%r<138>;
	.reg .b32 	%f<73>;
	.reg .b64 	%rd<41>;
	.reg .b64 	%fd<21>;

	ld.param.u32 	%r57, [kernel_param_0];
	ld.param.u32 	%r58, [kernel_param_1];
	ld.param.u32 	%r59, [kernel_param_2];
	ld.param.u64 	%rd4, [kernel_param_3];
	ld.param.u64 	%rd3, [kernel_param_4];
	cvta.to.global.u64 	%rd1, %rd4;
	cvta.to.global.u64 	%rd2, %rd3;
	mov.u32 	%r61, %ctaid.x;
	mov.u32 	%r62, %ntid.x;
	mov.u32 	%r63, %tid.x;
	mad.lo.s32 	%r1, %r61, %r62, %r63;
	mov.u32 	%r64, %ctaid.y;
	mov.u32 	%r65, %ntid.y;
	mov.u32 	%r66, %tid.y;
	mad.lo.s32 	%r2, %r64, %r65, %r66;
	add.s32 	%r3, %r59, -1;
	add.s32 	%r67, %r2, -2;
	setp.lt.u32 	%p4, %r2, 2;
	setp.ge.u32 	%p5, %r67, %r58;
	or.pred  	%p1, %p4, %p5;
	mul.lo.s32 	%r4, %r67, %r57;
	add.s32 	%r5, %r2, -1;
	add.s32 	%r6, %r4, %r57;
	add.s32 	%r7, %r6, %r57;
	add.s32 	%r8, %r2, 1;
	add.s32 	%r9, %r7, %r57;
	add.s32 	%r10, %r2, 2;
	add.s32 	%r11, %r9, %r57;
	mov.f32 	%f62, 0f00000000;
	mov.b32 	%r124, -2;
$L__BB0_1:
	add.s32 	%r13, %r124, %r1;
	setp.lt.s32 	%p6, %r13, 0;
	setp.ge.u32 	%p7, %r13, %r57;
	or.pred  	%p2, %p6, %p7;
	or.pred  	%p8, %p2, %p1;
	@%p8 bra 	$L__BB0_3;
	add.s32 	%r68, %r4, %r13;
	mad.lo.s32 	%r69, %r68, %r59, %r3;
	mul.wide.u32 	%rd5, %r69, 4;
	add.s64 	%rd6, %rd1, %rd5;
	ld.global.u32 	%r70, [%rd6];
	cvt.rn.f32.u32 	%f25, %r70;
	cvt.f64.f32 	%fd1, %f25;
	div.rn.f64 	%fd2, %fd1, 0d406FE00000000000;
	cvt.f64.f32 	%fd3, %f62;
	add.f64 	%fd4, %fd2, %fd3;
	cvt.rn.f32.f64 	%f62, %fd4;
$L__BB0_3:
	setp.ge.u32 	%p9, %r5, %r58;
	or.pred  	%p10, %p2, %p9;
	@%p10 bra 	$L__BB0_5;
	add.s32 	%r71, %r6, %r13;
	mad.lo.s32 	%r72, %r71, %r59, %r3;
	mul.wide.u32 	%rd7, %r72, 4;
	add.s64 	%rd8, %rd1, %rd7;
	ld.global.u32 	%r73, [%rd8];
	cvt.rn.f32.u32 	%f26, %r73;
	cvt.f64.f32 	%fd5, %f26;
	div.rn.f64 	%fd6, %fd5, 0d406FE00000000000;
	cvt.f64.f32 	%fd7, %f62;
	add.f64 	%fd8, %fd6, %fd7;
	cvt.rn.f32.f64 	%f62, %fd8;
$L__BB0_5:
	setp.ge.u32 	%p11, %r2, %r58;
	or.pred  	%p12, %p2, %p11;
	@%p12 bra 	$L__BB0_7;
	add.s32 	%r74, %r7, %r13;
	mad.lo.s32 	%r75, %r74, %r59, %r3;
	mul.wide.u32 	%rd9, %r75, 4;
	add.s64 	%rd10, %rd1, %rd9;
	ld.global.u32 	%r76, [%rd10];
	cvt.rn.f32.u32 	%f27, %r76;
	cvt.f64.f32 	%fd9, %f27;
	div.rn.f64 	%fd10, %fd9, 0d406FE00000000000;
	cvt.f64.f32 	%fd11, %f62;
	add.f64 	%fd12, %fd10, %fd11;
	cvt.rn.f32.f64 	%f62, %fd12;
$L__BB0_7:
	setp.ge.u32 	%p13, %r8, %r58;
	or.pred  	%p14, %p2, %p13;
	@%p14 bra 	$L__BB0_9;
	add.s32 	%r77, %r9, %r13;
	mad.lo.s32 	%r78, %r77, %r59, %r3;
	mul.wide.u32 	%rd11, %r78, 4;
	add.s64 	%rd12, %rd1, %rd11;
	ld.global.u32 	%r79, [%rd12];
	cvt.rn.f32.u32 	%f28, %r79;
	cvt.f64.f32 	%fd13, %f28;
	div.rn.f64 	%fd14, %fd13, 0d406FE00000000000;
	cvt.f64.f32 	%fd15, %f62;
	add.f64 	%fd16, %fd14, %fd15;
	cvt.rn.f32.f64 	%f62, %fd16;
$L__BB0_9:
	setp.ge.u32 	%p15, %r10, %r58;
	or.pred  	%p16, %p2, %p15;
	@%p16 bra 	$L__BB0_11;
	add.s32 	%r80, %r11, %r13;
	mad.lo.s32 	%r81, %r80, %r59, %r3;
	mul.wide.u32 	%rd13, %r81, 4;
	add.s64 	%rd14, %rd1, %rd13;
	ld.global.u32 	%r82, [%rd14];
	cvt.rn.f32.u32 	%f29, %r82;
	cvt.f64.f32 	%fd17, %f29;
	div.rn.f64 	%fd18, %fd17, 0d406FE00000000000;
	cvt.f64.f32 	%fd19, %f62;
	add.f64 	%fd20, %fd18, %fd19;
	cvt.rn.f32.f64 	%f62, %fd20;
$L__BB0_11:
	add.s32 	%r124, %r124, 1;
	setp.ne.s32 	%p17, %r124, 3;
	@%p17 bra 	$L__BB0_1;
	mul.f32 	%f30, %f62, 0f3F7FDF3B;
	div.rn.f32 	%f12, %f30, 0f41C80000;
	mul.f32 	%f31, %f12, 0f437F0000;
	cvt.rzi.s32.f32 	%r83, %f31;
	add.s32 	%r84, %r7, %r1;
	mul.lo.s32 	%r15, %r84, %r59;
	add.s32 	%r85, %r15, %r3;
	mul.wide.u32 	%rd15, %r85, 4;
	add.s64 	%rd16, %rd2, %rd15;
	st.global.u32 	[%rd16], %r83;
	setp.eq.s32 	%p18, %r3, 0;
	@%p18 bra 	$L__BB0_27;
	mad.lo.s32 	%r87, %r57, %r2, %r1;
	add.s32 	%r88, %r87, -2;
	mul.lo.s32 	%r16, %r59, %r88;
	add.s32 	%r89, %r87, -1;
	mul.lo.s32 	%r17, %r59, %r89;
	mad.lo.s32 	%r90, %r57, %r10, %r1;
	add.s32 	%r91, %r90, -2;
	mul.lo.s32 	%r18, %r59, %r91;
	add.s32 	%r92, %r90, -1;
	mul.lo.s32 	%r19, %r59, %r92;
	mad.lo.s32 	%r93, %r57, %r8, %r1;
	add.s32 	%r94, %r93, -2;
	mul.lo.s32 	%r20, %r59, %r94;
	add.s32 	%r95, %r93, -1;
	mul.lo.s32 	%r21, %r59, %r95;
	mad.lo.s32 	%r96, %r57, %r5, %r1;
	add.s32 	%r97, %r96, -2;
	mul.lo.s32 	%r22, %r59, %r97;
	add.s32 	%r98, %r96, -1;
	mul.lo.s32 	%r23, %r59, %r98;
	add.s32 	%r99, %r1, %r4;
	add.s32 	%r100, %r99, -2;
	mul.lo.s32 	%r24, %r59, %r100;
	add.s32 	%r101, %r99, -1;
	mul.lo.s32 	%r25, %r59, %r101;
	mov.b32 	%r125, 0;
$L__BB0_14:
	add.s32 	%r136, %r16, %r125;
	add.s32 	%r134, %r18, %r125;
	add.s32 	%r132, %r20, %r125;
	add.s32 	%r130, %r22, %r125;
	add.s32 	%r128, %r24, %r125;
	mov.f32 	%f68, 0f00000000;
	mov.b32 	%r137, -2;
	mov.u32 	%r126, %r1;
	mov.u32 	%r127, %r25;
	mov.u32 	%r129, %r23;
	mov.u32 	%r131, %r21;
	mov.u32 	%r133, %r19;
	mov.u32 	%r135, %r17;
$L__BB0_15:
	add.s32 	%r103, %r126, -2;
	setp.lt.s32 	%p19, %r103, 0;
	setp.ge.u32 	%p20, %r103, %r57;
	or.pred  	%p3, %p19, %p20;
	or.pred  	%p21, %p3, %p1;
	@%p21 bra 	$L__BB0_17;
	add.s32 	%r104, %r127, -1;
	mul.wide.u32 	%rd17, %r104, 4;
	add.s64 	%rd18, %rd1, %rd17;
	ld.global.u32 	%r105, [%rd18];
	cvt.rn.f32.u32 	%f33, %r105;
	mul.f32 	%f34, %f33, 0f3F7FDF3B;
	div.rn.f32 	%f35, %f34, 0f437F0000;
	mul.wide.u32 	%rd19, %r128, 4;
	add.s64 	%rd20, %rd1, %rd19;
	ld.global.u32 	%r106, [%rd20];
	cvt.rn.f32.u32 	%f36, %r106;
	div.rn.f32 	%f37, %f36, 0f437F0000;
	fma.rn.f32 	%f68, %f37, %f35, %f68;
$L__BB0_17:
	add.s32 	%r107, %r2, -1;
	setp.ge.u32 	%p22, %r107, %r58;
	or.pred  	%p23, %p3, %p22;
	@%p23 bra 	$L__BB0_19;
	add.s32 	%r108, %r129, -1;
	mul.wide.u32 	%rd21, %r108, 4;
	add.s64 	%rd22, %rd1, %rd21;
	ld.global.u32 	%r109, [%rd22];
	cvt.rn.f32.u32 	%f38, %r109;
	mul.f32 	%f39, %f38, 0f3F7FDF3B;
	div.rn.f32 	%f40, %f39, 0f437F0000;
	mul.wide.u32 	%rd23, %r130, 4;
	add.s64 	%rd24, %rd1, %rd23;
	ld.global.u32 	%r110, [%rd24];
	cvt.rn.f32.u32 	%f41, %r110;
	div.rn.f32 	%f42, %f41, 0f437F0000;
	fma.rn.f32 	%f68, %f42, %f40, %f68;
$L__BB0_19:
	setp.ge.u32 	%p24, %r2, %r58;
	or.pred  	%p25, %p3, %p24;
	@%p25 bra 	$L__BB0_21;
	add.s32 	%r111, %r135, -1;
	mul.wide.u32 	%rd25, %r111, 4;
	add.s64 	%rd26, %rd1, %rd25;
	ld.global.u32 	%r112, [%rd26];
	cvt.rn.f32.u32 	%f43, %r112;
	mul.f32 	%f44, %f43, 0f3F7FDF3B;
	div.rn.f32 	%f45, %f44, 0f437F0000;
	mul.wide.u32 	%rd27, %r136, 4;
	add.s64 	%rd28, %rd1, %rd27;
	ld.global.u32 	%r113, [%rd28];
	cvt.rn.f32.u32 	%f46, %r113;
	div.rn.f32 	%f47, %f46, 0f437F0000;
	fma.rn.f32 	%f68, %f47, %f45, %f68;
$L__BB0_21:
	add.s32 	%r114, %r2, 1;
	setp.ge.u32 	%p26, %r114, %r58;
	or.pred  	%p27, %p3, %p26;
	@%p27 bra 	$L__BB0_23;
	add.s32 	%r115, %r131, -1;
	mul.wide.u32 	%rd29, %r115, 4;
	add.s64 	%rd30, %rd1, %rd29;
	ld.global.u32 	%r116, [%rd30];
	cvt.rn.f32.u32 	%f48, %r116;
	mul.f32 	%f49, %f48, 0f3F7FDF3B;
	div.rn.f32 	%f50, %f49, 0f437F0000;
	mul.wide.u32 	%rd31, %r132, 4;
	add.s64 	%rd32, %rd1, %rd31;
	ld.global.u32 	%r117, [%rd32];
	cvt.rn.f32.u32 	%f51, %r117;
	div.rn.f32 	%f52, %f51, 0f437F0000;
	fma.rn.f32 	%f68, %f52, %f50, %f68;
$L__BB0_23:
	add.s32 	%r118, %r2, 2;
	setp.ge.u32 	%p28, %r118, %r58;
	or.pred  	%p29, %p3, %p28;
	@%p29 bra 	$L__BB0_25;
	add.s32 	%r119, %r133, -1;
	mul.wide.u32 	%rd33, %r119, 4;
	add.s64 	%rd34, %rd1, %rd33;
	ld.global.u32 	%r120, [%rd34];
	cvt.rn.f32.u32 	%f53, %r120;
	mul.f32 	%f54, %f53, 0f3F7FDF3B;
	div.rn.f32 	%f55, %f54, 0f437F0000;
	mul.wide.u32 	%rd35, %r134, 4;
	add.s64 	%rd36, %rd1, %rd35;
	ld.global.u32 	%r121, [%rd36];
	cvt.rn.f32.u32 	%f56, %r121;
	div.rn.f32 	%f57, %f56, 0f437F0000;
	fma.rn.f32 	%f68, %f57, %f55, %f68;
$L__BB0_25:
	add.s32 	%r137, %r137, 1;
	add.s32 	%r136, %r136, %r59;
	add.s32 	%r135, %r135, %r59;
	add.s32 	%r134, %r134, %r59;
	add.s32 	%r133, %r133, %r59;
	add.s32 	%r132, %r132, %r59;
	add.s32 	%r131, %r131, %r59;
	add.s32 	%r130, %r130, %r59;
	add.s32 	%r129, %r129, %r59;
	add.s32 	%r128, %r128, %r59;
	add.s32 	%r127, %r127, %r59;
	add.s32 	%r126, %r126, 1;
	setp.ne.s32 	%p30, %r137, 3;
	@%p30 bra 	$L__BB0_15;
	ld.param.u64 	%rd40, [kernel_param_4];
	div.rn.f32 	%f58, %f68, 0f41C80000;
	mul.f32 	%f59, %f58, 0f437EDF5C;
	div.rn.f32 	%f60, %f59, %f12;
	cvt.rzi.s32.f32 	%r122, %f60;
	add.s32 	%r123, %r125, %r15;
	cvta.to.global.u64 	%rd37, %rd40;
	mul.wide.u32 	%rd38, %r123, 4;
	add.s64 	%rd39, %rd37, %rd38;
	st.global.u32 	[%rd39], %r122;
	add.s32 	%r125, %r125, 1;
	setp.ne.s32 	%p31, %r125, %r3;
	@%p31 bra 	$L__BB0_14;
$L__BB0_27:
	ret;

}


// ===== COMPILED SASS (sm_100) =====

	.target	sm_100

	.elftype	@"ET_EXEC"


//--------------------- .note.nv.tkinfo           --------------------------
	.section	.note.nv.tkinfo,"",@"SHT_NOTE"
	.sectionflags	@"SHF_NOTE_NV_TKINFO"
	.tkinfo
        /*0018*/ 	.word	0x00000002
        /*0030*/ 	.string	""
        /*0030*/ 	.string	"ptxas"
        /*0030*/ 	.string	"Cuda compilation tools, release 13.0, V13.0.88"
        /*0030*/ 	.string	"Build cuda_13.0.r13.0/compiler.36424714_0"
        /*0030*/ 	.string	"-arch sm_100 -m 64 "



//--------------------- .note.nv.cuinfo           --------------------------
	.section	.note.nv.cuinfo,"",@"SHT_NOTE"
	.sectionflags	@"SHF_NOTE_NV_CUINFO"
        /*0018*/ 	.short	0x0002
        /*001a*/ 	.short	0x0064
        /*001c*/ 	.short	0x0082
	.zero		2


//--------------------- .nv.info                  --------------------------
	.section	.nv.info,"",@"SHT_CUDA_INFO"
	.align	4


	//----- nvinfo : EIATTR_REGCOUNT
	.align		4
        /*0000*/ 	.byte	0x04, 0x2f
        /*0002*/ 	.short	(.L_2 - .L_1)
	.align		4
.L_1:
        /*0004*/ 	.word	index@(kernel)
        /*0008*/ 	.word	0x00000028


	//----- nvinfo : EIATTR_FRAME_SIZE
	.align		4
.L_2:
        /*000c*/ 	.byte	0x04, 0x11
        /*000e*/ 	.short	(.L_4 - .L_3)
	.align		4
.L_3:
        /*0010*/ 	.word	index@($__internal_1_$__cuda_sm3x_div_rn_noftz_f32_slowpath)
        /*0014*/ 	.word	0x00000000


	//----- nvinfo : EIATTR_FRAME_SIZE
	.align		4
.L_4:
        /*0018*/ 	.byte	0x04, 0x11
        /*001a*/ 	.short	(.L_6 - .L_5)
	.align		4
.L_5:
        /*001c*/ 	.word	index@($__internal_0_$__cuda_sm20_div_rn_f64_full)
        /*0020*/ 	.word	0x00000000


	//----- nvinfo : EIATTR_FRAME_SIZE
	.align		4
.L_6:
        /*0024*/ 	.byte	0x04, 0x11
        /*0026*/ 	.short	(.L_8 - .L_7)
	.align		4
.L_7:
        /*0028*/ 	.word	index@(kernel)
        /*002c*/ 	.word	0x00000000


	//----- nvinfo : EIATTR_MIN_STACK_SIZE
	.align		4
.L_8:
        /*0030*/ 	.byte	0x04, 0x12
        /*0032*/ 	.short	(.L_10 - .L_9)
	.align		4
.L_9:
        /*0034*/ 	.word	index@(kernel)
        /*0038*/ 	.word	0x00000000
.L_10:


//--------------------- .nv.compat                --------------------------
	.section	.nv.compat,"",@"SHT_CUDA_COMPAT_INFO"
	.align	4
        /*0000*/ 	.byte	0x02, 0x09, 0x00, 0x00, 0x02, 0x02, 0x01, 0x00, 0x02, 0x05, 0x05, 0x00, 0x03, 0x07, 0x01, 0x01
        /*0010*/ 	.byte	0x02, 0x03, 0x00, 0x00, 0x02, 0x06, 0x01, 0x00, 0x04, 0x0b, 0x08, 0x00, 0x01, 0x00, 0x00, 0x00
        /*0020*/ 	.byte	0x00, 0x00, 0x00, 0x00


//--------------------- .nv.info.kernel           --------------------------
	.section	.nv.info.kernel,"",@"SHT_CUDA_INFO"
	.sectionflags	@""
	.align	4


	//----- nvinfo : EIATTR_CUDA_API_VERSION
	.align		4
        /*0000*/ 	.byte	0x04, 0x37
        /*0002*/ 	.short	(.L_12 - .L_11)
.L_11:
        /*0004*/ 	.word	0x00000082


	//----- nvinfo : EIATTR_KPARAM_INFO
	.align		4
.L_12:
        /*0008*/ 	.byte	0x04, 0x17
        /*000a*/ 	.short	(.L_14 - .L_13)
.L_13:
        /*000c*/ 	.word	0x00000000
        /*0010*/ 	.short	0x0004
        /*0012*/ 	.short	0x0018
        /*0014*/ 	.byte	0x00, 0xf5, 0x21, 0x00


	//----- nvinfo : EIATTR_KPARAM_INFO
	.align		4
.L_14:
        /*0018*/ 	.byte	0x04, 0x17
        /*001a*/ 	.short	(.L_16 - .L_15)
.L_15:
        /*001c*/ 	.word	0x00000000
        /*0020*/ 	.short	0x0003
        /*0022*/ 	.short	0x0010
        /*0024*/ 	.byte	0x00, 0xf5, 0x21, 0x00


	//----- nvinfo : EIATTR_KPARAM_INFO
	.align		4
.L_16:
        /*0028*/ 	.byte	0x04, 0x17
        /*002a*/ 	.short	(.L_18 - .L_17)
.L_17:
        /*002c*/ 	.word	0x00000000
        /*0030*/ 	.short	0x0002
        /*0032*/ 	.short	0x0008
        /*0034*/ 	.byte	0x00, 0xf0, 0x11, 0x00


	//----- nvinfo : EIATTR_KPARAM_INFO
	.align		4
.L_18:
        /*0038*/ 	.byte	0x04, 0x17
        /*003a*/ 	.short	(.L_20 - .L_19)
.L_19:
        /*003c*/ 	.word	0x00000000
        /*0040*/ 	.short	0x0001
        /*0042*/ 	.short	0x0004
        /*0044*/ 	.byte	0x00, 0xf0, 0x11, 0x00


	//----- nvinfo : EIATTR_KPARAM_INFO
	.align		4
.L_20:
        /*0048*/ 	.byte	0x04, 0x17
        /*004a*/ 	.short	(.L_22 - .L_21)
.L_21:
        /*004c*/ 	.word	0x00000000
        /*0050*/ 	.short	0x0000
        /*0052*/ 	.short	0x0000
        /*0054*/ 	.byte	0x00, 0xf0, 0x11, 0x00


	//----- nvinfo : EIATTR_SPARSE_MMA_MASK
	.align		4
.L_22:
        /*0058*/ 	.byte	0x03, 0x50
        /*005a*/ 	.short	0x0000


	//----- nvinfo : EIATTR_MAXREG_COUNT
	.align		4
        /*005c*/ 	.byte	0x03, 0x1b
        /*005e*/ 	.short	0x00ff


	//----- nvinfo : EIATTR_MERCURY_ISA_VERSION
	.align		4
        /*0060*/ 	.byte	0x03, 0x5f
        /*0062*/ 	.short	0x0101


	//----- nvinfo : EIATTR_VRC_CTA_INIT_COUNT
	.align		4
        /*0064*/ 	.byte	0x02, 0x4a
	.zero		1
	.zero		1


	//----- nvinfo : EIATTR_EXIT_INSTR_OFFSETS
	.align		4
        /*0068*/ 	.byte	0x04, 0x1c
        /*006a*/ 	.short	(.L_24 - .L_23)


	//   ....[0]....
.L_23:
        /*006c*/ 	.word	0x00000ed0


	//   ....[1]....
        /*0070*/ 	.word	0x00002340


	//----- nvinfo : EIATTR_CRS_STACK_SIZE
	.align		4
.L_24:
        /*0074*/ 	.byte	0x04, 0x1e
        /*0076*/ 	.short	(.L_26 - .L_25)
.L_25:
        /*0078*/ 	.word	0x00000000


	//----- nvinfo : EIATTR_CBANK_PARAM_SIZE
	.align		4
.L_26:
        /*007c*/ 	.byte	0x03, 0x19
        /*007e*/ 	.short	0x0020


	//----- nvinfo : EIATTR_PARAM_CBANK
	.align		4
        /*0080*/ 	.byte	0x04, 0x0a
        /*0082*/ 	.short	(.L_28 - .L_27)
	.align		4
.L_27:
        /*0084*/ 	.word	index@(.nv.constant0.kernel)
        /*0088*/ 	.short	0x0380
        /*008a*/ 	.short	0x0020


	//----- nvinfo : EIATTR_SW_WAR
	.align		4
.L_28:
        /*008c*/ 	.byte	0x04, 0x36
        /*008e*/ 	.short	(.L_30 - .L_29)
.L_29:
        /*0090*/ 	.word	0x00000008
.L_30:


//--------------------- .nv.callgraph             --------------------------
	.section	.nv.callgraph,"",@"SHT_CUDA_CALLGRAPH"
	.align	4
	.sectionentsize	8
	.align		4
        /*0000*/ 	.word	0x00000000
	.align		4
        /*0004*/ 	.word	0xffffffff
	.align		4
        /*0008*/ 	.word	0x00000000
	.align		4
        /*000c*/ 	.word	0xfffffffe
	.align		4
        /*0010*/ 	.word	0x00000000
	.align		4
        /*0014*/ 	.word	0xfffffffd
	.align		4
        /*0018*/ 	.word	0x00000000
	.align		4
        /*001c*/ 	.word	0xfffffffc


//--------------------- .nv.constant4             --------------------------
	.section	.nv.constant4,"a",@progbits
	.align	8
	.align		8
.nv.constant4:
        /*0000*/ 	.dword	FILTER_SIZE


//--------------------- .text.kernel              --------------------------
	.section	.text.kernel,"ax",@progbits
	.align	128
        .global         kernel
        .type           kernel,@function
        .size           kernel,(.L_x_77 - kernel)
        .other          kernel,@"STO_CUDA_ENTRY STV_DEFAULT"
kernel:
.text.kernel:
[----:B------:R-:W-:Y:S01]  /*0000*/  LDC R1, c[0x0][0x37c] ;  /* 0x0000df00ff017b82 */ /* 0x000fe20000000800 */
[----:B------:R-:W0:Y:S07]  /*0010*/  S2R R3, SR_TID.Y ;  /* 0x0000000000037919 */ /* 0x000e2e0000002200 */
[----:B------:R-:W1:Y:S01]  /*0020*/  LDC R27, c[0x0][0x360] ;  /* 0x0000d800ff1b7b82 */ /* 0x000e620000000800 */
[----:B------:R-:W-:Y:S01]  /*0030*/  IMAD.MOV.U32 R24, RZ, RZ, RZ ;  /* 0x000000ffff187224 */ /* 0x000fe200078e00ff */
[----:B------:R-:W2:Y:S01]  /*0040*/  LDCU.64 UR8, c[0x0][0x358] ;  /* 0x00006b00ff0877ac */ /* 0x000ea20008000a00 */
[----:B------:R-:W1:Y:S01]  /*0050*/  S2R R0, SR_TID.X ;  /* 0x0000000000007919 */ /* 0x000e620000002100 */
[----:B------:R-:W3:Y:S04]  /*0060*/  LDCU UR10, c[0x0][0x384] ;  /* 0x00007080ff0a77ac */ /* 0x000ee80008000800 */
[----:B------:R-:W0:Y:S01]  /*0070*/  S2UR UR5, SR_CTAID.Y ;  /* 0x00000000000579c3 */ /* 0x000e220000002600 */
[----:B------:R-:W4:Y:S01]  /*0080*/  LDCU UR7, c[0x0][0x380] ;  /* 0x00007000ff0777ac */ /* 0x000f220008000800 */
[----:B------:R-:W-:-:S06]  /*0090*/  UMOV UR6, 0xfffffffe ;  /* 0xfffffffe00067882 */ /* 0x000fcc0000000000 */
[----:B------:R-:W0:Y:S08]  /*00a0*/  LDC R28, c[0x0][0x364] ;  /* 0x0000d900ff1c7b82 */ /* 0x000e300000000800 */
[----:B------:R-:W5:Y:S08]  /*00b0*/  LDC.64 R6, c[0x0][0x380] ;  /* 0x0000e000ff067b82 */ /* 0x000f700000000a00 */
[----:B------:R-:W1:Y:S01]  /*00c0*/  S2UR UR4, SR_CTAID.X ;  /* 0x00000000000479c3 */ /* 0x000e620000002500 */
[----:B0-----:R-:W-:-:S07]  /*00d0*/  IMAD R28, R28, UR5, R3 ;  /* 0x000000051c1c7c24 */ /* 0x001fce000f8e0203 */
[----:B------:R-:W0:Y:S01]  /*00e0*/  LDC.64 R10, c[0x0][0x390] ;  /* 0x0000e400ff0a7b82 */ /* 0x000e220000000a00 */
[----:B------:R-:W2:Y:S01]  /*00f0*/  LDCU UR5, c[0x0][0x388] ;  /* 0x00007100ff0577ac */ /* 0x000ea20008000800 */
[C---:B------:R-:W-:Y:S02]  /*0100*/  VIADD R8, R28.reuse, 0xfffffffe ;  /* 0xfffffffe1c087836 */ /* 0x040fe40000000000 */
[----:B------:R-:W-:Y:S02]  /*0110*/  VIADD R4, R28, 0x1 ;  /* 0x000000011c047836 */ /* 0x000fe40000000000 */
[C---:B-----5:R-:W-:Y:S02]  /*0120*/  IMAD R5, R8.reuse, R6, R6 ;  /* 0x0000000608057224 */ /* 0x060fe400078e0206 */
[----:B------:R-:W0:Y:S01]  /*0130*/  LDC R3, c[0x0][0x388] ;  /* 0x0000e200ff037b82 */ /* 0x000e220000000800 */
[----:B------:R-:W-:Y:S01]  /*0140*/  ISETP.GE.U32.AND P0, PT, R8, R7, PT ;  /* 0x000000070800720c */ /* 0x000fe20003f06070 */
[----:B------:R-:W-:-:S02]  /*0150*/  VIADD R2, R28, 0x2 ;  /* 0x000000021c027836 */ /* 0x000fc40000000000 */
[----:B------:R-:W-:Y:S01]  /*0160*/  IMAD.IADD R25, R5, 0x1, R6 ;  /* 0x0000000105197824 */ /* 0x000fe200078e0206 */
[----:B------:R-:W-:Y:S01]  /*0170*/  ISETP.LT.U32.OR P0, PT, R28, 0x2, P0 ;  /* 0x000000021c00780c */ /* 0x000fe20000701470 */
[----:B-1----:R-:W-:-:S03]  /*0180*/  IMAD R27, R27, UR4, R0 ;  /* 0x000000041b1b7c24 */ /* 0x002fc6000f8e0200 */
[----:B------:R-:W-:Y:S01]  /*0190*/  IADD3 R7, PT, PT, R25, R6, RZ ;  /* 0x0000000619077210 */ /* 0x000fe20007ffe0ff */
[----:B--2---:R-:W-:-:S04]  /*01a0*/  UIADD3 UR5, UPT, UPT, UR5, -0x1, URZ ;  /* 0xffffffff05057890 */ /* 0x004fc8000fffe0ff */
[----:B------:R-:W-:Y:S01]  /*01b0*/  IMAD.IADD R9, R7, 0x1, R6 ;  /* 0x0000000107097824 */ /* 0x000fe200078e0206 */
[----:B---34-:R-:W-:-:S07]  /*01c0*/  IADD3 R6, PT, PT, R28, -0x1, RZ ;  /* 0xffffffff1c067810 */ /* 0x018fce0007ffe0ff */
.L_x_20:
[----:B------:R-:W-:Y:S01]  /*01d0*/  IADD3 R26, PT, PT, R27, UR6, RZ ;  /* 0x000000061b1a7c10 */ /* 0x000fe2000fffe0ff */
[----:B------:R-:W-:Y:S01]  /*01e0*/  UIADD3 UR6, UPT, UPT, UR6, 0x1, URZ ;  /* 0x0000000106067890 */ /* 0x000fe2000fffe0ff */
[----:B------:R-:W-:Y:S01]  /*01f0*/  BSSY.RECONVERGENT B0, `(.L_x_0) ;  /* 0x0000027000007945 */ /* 0x000fe20003800200 */
[----:B------:R-:W-:Y:S01]  /*0200*/  UMOV UR4, URZ ;  /* 0x000000ff00047c82 */ /* 0x000fe20008000000 */
[C---:B------:R-:W-:Y:S01]  /*0210*/  ISETP.GE.U32.AND P1, PT, R26.reuse, UR7, PT ;  /* 0x000000071a007c0c */ /* 0x040fe2000bf26070 */
[----:B------:R-:W-:Y:S01]  /*0220*/  UISETP.NE.AND UP0, UPT, UR6, 0x3, UPT ;  /* 0x000000030600788c */ /* 0x000fe2000bf05270 */
[----:B------:R-:W-:Y:S02]  /*0230*/  IMAD.MOV.U32 R15, RZ, RZ, 0x406fe000 ;  /* 0x406fe000ff0f7424 */ /* 0x000fe400078e00ff */
[----:B------:R-:W-:-:S04]  /*0240*/  ISETP.LT.OR P1, PT, R26, RZ, P1 ;  /* 0x000000ff1a00720c */ /* 0x000fc80000f21670 */
[----:B------:R-:W-:-:S13]  /*0250*/  PLOP3.LUT P2, PT, P1, P0, PT, 0xf8, 0x8f ;  /* 0x00000000008f781c */ /* 0x000fda0000f41f70 */
[----:B01234-:R-:W-:Y:S05]  /*0260*/  @P2 BRA `(.L_x_1) ;  /* 0x00000000007c2947 */ /* 0x01ffea0003800000 */
[----:B------:R-:W-:-:S04]  /*0270*/  IMAD R0, R8, UR7, R26 ;  /* 0x0000000708007c24 */ /* 0x000fc8000f8e021a */
[----:B0-----:R-:W-:-:S04]  /*0280*/  IMAD R23, R0, R3, UR5 ;  /* 0x0000000500177e24 */ /* 0x001fc8000f8e0203 */
[----:B------:R-:W-:-:S06]  /*0290*/  IMAD.WIDE.U32 R22, R23, 0x4, R10 ;  /* 0x0000000417167825 */ /* 0x000fcc00078e000a */
[----:B------:R-:W2:Y:S01]  /*02a0*/  LDG.E R22, desc[UR8][R22.64] ;  /* 0x0000000816167981 */ /* 0x000ea2000c1e1900 */
[----:B------:R-:W0:Y:S01]  /*02b0*/  MUFU.RCP64H R17, 255 ;  /* 0x406fe00000117908 */ /* 0x000e220000001800 */
[----:B------:R-:W-:Y:S02]  /*02c0*/  HFMA2 R12, -RZ, RZ, 0, 0 ;  /* 0x00000000ff0c7431 */ /* 0x000fe400000001ff */
[----:B------:R-:W-:Y:S01]  /*02d0*/  IMAD.MOV.U32 R13, RZ, RZ, 0x406fe000 ;  /* 0x406fe000ff0d7424 */ /* 0x000fe200078e00ff */
[----:B------:R-:W-:Y:S01]  /*02e0*/  MOV R16, 0x1 ;  /* 0x0000000100107802 */ /* 0x000fe20000000f00 */
[----:B------:R-:W-:Y:S05]  /*02f0*/  BSSY.RECONVERGENT B1, `(.L_x_2) ;  /* 0x0000013000017945 */ /* 0x000fea0003800200 */
[----:B0-----:R-:W-:-:S08]  /*0300*/  DFMA R18, R16, -R12, 1 ;  /* 0x3ff000001012742b */ /* 0x001fd0000000080c */
[----:B------:R-:W-:-:S08]  /*0310*/  DFMA R18, R18, R18, R18 ;  /* 0x000000121212722b */ /* 0x000fd00000000012 */
[----:B------:R-:W-:-:S08]  /*0320*/  DFMA R16, R16, R18, R16 ;  /* 0x000000121010722b */ /* 0x000fd00000000010 */
[----:B------:R-:W-:-:S08]  /*0330*/  DFMA R20, R16, -R12, 1 ;  /* 0x3ff000001014742b */ /* 0x000fd0000000080c */
[----:B------:R-:W-:Y:S01]  /*0340*/  DFMA R20, R16, R20, R16 ;  /* 0x000000141014722b */ /* 0x000fe20000000010 */
[----:B--2---:R-:W-:-:S04]  /*0350*/  I2FP.F32.U32 R0, R22 ;  /* 0x0000001600007245 */ /* 0x004fc80000201000 */
[----:B------:R-:W0:Y:S03]  /*0360*/  F2F.F64.F32 R12, R0 ;  /* 0x00000000000c7310 */ /* 0x000e260000201800 */
[----:B0-----:R-:W-:Y:S01]  /*0370*/  DMUL R16, R12, R20 ;  /* 0x000000140c107228 */ /* 0x001fe20000000000 */
[----:B------:R-:W-:-:S07]  /*0380*/  FSETP.GEU.AND P3, PT, |R13|, 6.5827683646048100446e-37, PT ;  /* 0x036000000d00780b */ /* 0x000fce0003f6e200 */
[----:B------:R-:W-:-:S08]  /*0390*/  DFMA R18, R16, -255, R12 ;  /* 0xc06fe0001012782b */ /* 0x000fd0000000000c */
[----:B------:R-:W-:-:S10]  /*03a0*/  DFMA R16, R20, R18, R16 ;  /* 0x000000121410722b */ /* 0x000fd40000000010 */
[----:B------:R-:W-:-:S05]  /*03b0*/  FFMA R14, RZ, 3.748046875, R17 ;  /* 0x406fe000ff0e7823 */ /* 0x000fca0000000011 */
[----:B------:R-:W-:-:S13]  /*03c0*/  FSETP.GT.AND P2, PT, |R14|, 1.469367938527859385e-39, PT ;  /* 0x001000000e00780b */ /* 0x000fda0003f44200 */
[----:B------:R-:W-:Y:S05]  /*03d0*/  @P2 BRA P3, `(.L_x_3) ;  /* 0x0000000000102947 */ /* 0x000fea0001800000 */
[----:B------:R-:W-:Y:S01]  /*03e0*/  IMAD.MOV.U32 R16, RZ, RZ, R12 ;  /* 0x000000ffff107224 */ /* 0x000fe200078e000c */
[----:B------:R-:W-:Y:S02]  /*03f0*/  MOV R17, R13 ;  /* 0x0000000d00117202 */ /* 0x000fe40000000f00 */
[----:B------:R-:W-:-:S07]  /*0400*/  MOV R0, 0x420 ;  /* 0x0000042000007802 */ /* 0x000fce0000000f00 */
[----:B------:R-:W-:Y:S05]  /*0410*/  CALL.REL.NOINC `($__internal_0_$__cuda_sm20_div_rn_f64_full) ;  /* 0x0000001c00cc7944 */ /* 0x000fea0003c00000 */
.L_x_3:
[----:B------:R-:W-:Y:S05]  /*0420*/  BSYNC.RECONVERGENT B1 ;  /* 0x0000000000017941 */ /* 0x000fea0003800200 */
.L_x_2:
[----:B------:R-:W0:Y:S02]  /*0430*/  F2F.F64.F32 R12, R24 ;  /* 0x00000018000c7310 */ /* 0x000e240000201800 */
[----:B0-----:R-:W-:-:S06]  /*0440*/  DADD R12, R12, R16 ;  /* 0x000000000c0c7229 */ /* 0x001fcc0000000010 */
[----:B------:R1:W2:Y:S05]  /*0450*/  F2F.F32.F64 R24, R12 ;  /* 0x0000000c00187310 */ /* 0x0002aa0000301000 */
.L_x_1:
[----:B------:R-:W-:Y:S05]  /*0460*/  BSYNC.RECONVERGENT B0 ;  /* 0x0000000000007941 */ /* 0x000fea0003800200 */
.L_x_0:
[----:B------:R-:W-:Y:S01]  /*0470*/  ISETP.GE.U32.OR P2, PT, R6, UR10, P1 ;  /* 0x0000000a06007c0c */ /* 0x000fe20008f46470 */
[----:B------:R-:W-:-:S12]  /*0480*/  BSSY.RECONVERGENT B0, `(.L_x_4) ;  /* 0x0000021000007945 */ /* 0x000fd80003800200 */
[----:B------:R-:W-:Y:S05]  /*0490*/  @P2 BRA `(.L_x_5) ;  /* 0x00000000007c2947 */ /* 0x000fea0003800000 */
[----:B------:R-:W-:-:S04]  /*04a0*/  IMAD.IADD R0, R5, 0x1, R26 ;  /* 0x0000000105007824 */ /* 0x000fc800078e021a */
[----:B0-----:R-:W-:-:S04]  /*04b0*/  IMAD R21, R0, R3, UR5 ;  /* 0x0000000500157e24 */ /* 0x001fc8000f8e0203 */
[----:B------:R-:W-:-:S06]  /*04c0*/  IMAD.WIDE.U32 R20, R21, 0x4, R10 ;  /* 0x0000000415147825 */ /* 0x000fcc00078e000a */
[----:B------:R-:W3:Y:S01]  /*04d0*/  LDG.E R20, desc[UR8][R20.64] ;  /* 0x0000000814147981 */ /* 0x000ee2000c1e1900 */
[----:B------:R-:W0:Y:S01]  /*04e0*/  MUFU.RCP64H R17, 255 ;  /* 0x406fe00000117908 */ /* 0x000e220000001800 */
[----:B------:R-:W-:Y:S01]  /*04f0*/  HFMA2 R16, -RZ, RZ, 0, 5.9604644775390625e-08 ;  /* 0x00000001ff107431 */ /* 0x000fe200000001ff */
[----:B-1----:R-:W-:Y:S01]  /*0500*/  MOV R12, 0x0 ;  /* 0x00000000000c7802 */ /* 0x002fe20000000f00 */
[----:B------:R-:W-:Y:S01]  /*0510*/  IMAD.MOV.U32 R13, RZ, RZ, 0x406fe000 ;  /* 0x406fe000ff0d7424 */ /* 0x000fe200078e00ff */
[----:B------:R-:W-:Y:S05]  /*0520*/  BSSY.RECONVERGENT B1, `(.L_x_6) ;  /* 0x0000013000017945 */ /* 0x000fea0003800200 */
[----:B0-----:R-:W-:-:S08]  /*0530*/  DFMA R18, R16, -R12, 1 ;  /* 0x3ff000001012742b */ /* 0x001fd0000000080c */
[----:B------:R-:W-:-:S08]  /*0540*/  DFMA R18, R18, R18, R18 ;  /* 0x000000121212722b */ /* 0x000fd00000000012 */
[----:B------:R-:W-:-:S08]  /*0550*/  DFMA R16, R16, R18, R16 ;  /* 0x000000121010722b */ /* 0x000fd00000000010 */
[----:B------:R-:W-:-:S08]  /*0560*/  DFMA R18, R16, -R12, 1 ;  /* 0x3ff000001012742b */ /* 0x000fd0000000080c */
[----:B------:R-:W-:Y:S01]  /*0570*/  DFMA R16, R16, R18, R16 ;  /* 0x000000121010722b */ /* 0x000fe20000000010 */
[----:B---3--:R-:W-:-:S04]  /*0580*/  I2FP.F32.U32 R0, R20 ;  /* 0x0000001400007245 */ /* 0x008fc80000201000 */
        /* <DEDUP_REMOVED lines=11> */
[----:B--2---:R-:W-:Y:S05]  /*0640*/  CALL.REL.NOINC `($__internal_0_$__cuda_sm20_div_rn_f64_full) ;  /* 0x0000001c00407944 */ /* 0x004fea0003c00000 */
.L_x_7:
[----:B------:R-:W-:Y:S05]  /*0650*/  BSYNC.RECONVERGENT B1 ;  /* 0x0000000000017941 */ /* 0x000fea0003800200 */
.L_x_6:
[----:B--2---:R-:W0:Y:S02]  /*0660*/  F2F.F64.F32 R12, R24 ;  /* 0x00000018000c7310 */ /* 0x004e240000201800 */
[----:B0-----:R-:W-:-:S06]  /*0670*/  DADD R16, R12, R16 ;  /* 0x000000000c107229 */ /* 0x001fcc0000000010 */
[----:B------:R3:W4:Y:S05]  /*0680*/  F2F.F32.F64 R24, R16 ;  /* 0x0000001000187310 */ /* 0x00072a0000301000 */
.L_x_5:
[----:B------:R-:W-:Y:S05]  /*0690*/  BSYNC.RECONVERGENT B0 ;  /* 0x0000000000007941 */ /* 0x000fea0003800200 */
.L_x_4:
[----:B------:R-:W-:Y:S01]  /*06a0*/  ISETP.GE.U32.OR P2, PT, R28, UR10, P1 ;  /* 0x0000000a1c007c0c */ /* 0x000fe20008f46470 */
[----:B------:R-:W-:-:S12]  /*06b0*/  BSSY.RECONVERGENT B0, `(.L_x_8) ;  /* 0x0000021000007945 */ /* 0x000fd80003800200 */
[----:B------:R-:W-:Y:S05]  /*06c0*/  @P2 BRA `(.L_x_9) ;  /* 0x00000000007c2947 */ /* 0x000fea0003800000 */
[----:B------:R-:W-:-:S04]  /*06d0*/  IMAD.IADD R0, R25, 0x1, R26 ;  /* 0x0000000119007824 */ /* 0x000fc800078e021a */
[----:B0-----:R-:W-:-:S04]  /*06e0*/  IMAD R21, R0, R3, UR5 ;  /* 0x0000000500157e24 */ /* 0x001fc8000f8e0203 */
[----:B------:R-:W-:-:S06]  /*06f0*/  IMAD.WIDE.U32 R20, R21, 0x4, R10 ;  /* 0x0000000415147825 */ /* 0x000fcc00078e000a */
[----:B------:R-:W5:Y:S01]  /*0700*/  LDG.E R20, desc[UR8][R20.64] ;  /* 0x0000000814147981 */ /* 0x000f62000c1e1900 */
[----:B---3--:R-:W0:Y:S01]  /*0710*/  MUFU.RCP64H R17, 255 ;  /* 0x406fe00000117908 */ /* 0x008e220000001800 */
        /* <DEDUP_REMOVED lines=9> */
[----:B-----5:R-:W-:-:S04]  /*07b0*/  I2FP.F32.U32 R0, R20 ;  /* 0x0000001400007245 */ /* 0x020fc80000201000 */
        /* <DEDUP_REMOVED lines=11> */
[----:B--2-4-:R-:W-:Y:S05]  /*0870*/  CALL.REL.NOINC `($__internal_0_$__cuda_sm20_div_rn_f64_full) ;  /* 0x0000001800b47944 */ /* 0x014fea0003c00000 */
.L_x_11:
[----:B------:R-:W-:Y:S05]  /*0880*/  BSYNC.RECONVERGENT B1 ;  /* 0x0000000000017941 */ /* 0x000fea0003800200 */
.L_x_10:
[----:B--2-4-:R-:W0:Y:S02]  /*0890*/  F2F.F64.F32 R12, R24 ;  /* 0x00000018000c7310 */ /* 0x014e240000201800 */
[----:B0-----:R-:W-:-:S06]  /*08a0*/  DADD R16, R12, R16 ;  /* 0x000000000c107229 */ /* 0x001fcc0000000010 */
[----:B------:R0:W1:Y:S05]  /*08b0*/  F2F.F32.F64 R24, R16 ;  /* 0x0000001000187310 */ /* 0x00006a0000301000 */
.L_x_9:
[----:B------:R-:W-:Y:S05]  /*08c0*/  BSYNC.RECONVERGENT B0 ;  /* 0x0000000000007941 */ /* 0x000fea0003800200 */
.L_x_8:
        /* <DEDUP_REMOVED lines=30> */
.L_x_15:
[----:B------:R-:W-:Y:S05]  /*0ab0*/  BSYNC.RECONVERGENT B1 ;  /* 0x0000000000017941 */ /* 0x000fea0003800200 */
.L_x_14:
[----:B--2-4-:R-:W0:Y:S02]  /*0ac0*/  F2F.F64.F32 R12, R24 ;  /* 0x00000018000c7310 */ /* 0x014e240000201800 */
[----:B0-----:R-:W-:-:S06]  /*0ad0*/  DADD R16, R12, R16 ;  /* 0x000000000c107229 */ /* 0x001fcc0000000010 */
[----:B------:R0:W1:Y:S05]  /*0ae0*/  F2F.F32.F64 R24, R16 ;  /* 0x0000001000187310 */ /* 0x00006a0000301000 */
.L_x_13:
[----:B------:R-:W-:Y:S05]  /*0af0*/  BSYNC.RECONVERGENT B0 ;  /* 0x0000000000007941 */ /* 0x000fea0003800200 */
.L_x_12:
        /* <DEDUP_REMOVED lines=17> */
[----:B-----5:R-:W-:-:S06]  /*0c10*/  I2FP.F32.U32 R16, R20 ;  /* 0x0000001400107245 */ /* 0x020fcc0000201000 */
[----:B------:R-:W0:Y:S02]  /*0c20*/  F2F.F64.F32 R16, R16 ;  /* 0x0000001000107310 */ /* 0x000e240000201800 */
[----:B0-----:R-:W-:Y:S01]  /*0c30*/  DMUL R12, R22, R16 ;  /* 0x00000010160c7228 */ /* 0x001fe20000000000 */
[----:B------:R-:W-:-:S07]  /*0c40*/  FSETP.GEU.AND P2, PT, |R17|, 6.5827683646048100446e-37, PT ;  /* 0x036000001100780b */ /* 0x000fce0003f4e200 */
[----:B------:R-:W-:-:S08]  /*0c50*/  DFMA R18, R12, -255, R16 ;  /* 0xc06fe0000c12782b */ /* 0x000fd00000000010 */
[----:B------:R-:W-:-:S10]  /*0c60*/  DFMA R12, R22, R18, R12 ;  /* 0x00000012160c722b */ /* 0x000fd4000000000c */
[----:B------:R-:W-:-:S05]  /*0c70*/  FFMA R0, RZ, 3.748046875, R13 ;  /* 0x406fe000ff007823 */ /* 0x000fca000000000d */
[----:B------:R-:W-:-:S13]  /*0c80*/  FSETP.GT.AND P1, PT, |R0|, 1.469367938527859385e-39, PT ;  /* 0x001000000000780b */ /* 0x000fda0003f24200 */
[----:B------:R-:W-:Y:S05]  /*0c90*/  @P1 BRA P2, `(.L_x_19) ;  /* 0x0000000000101947 */ /* 0x000fea0001000000 */
[----:B------:R-:W-:-:S07]  /*0ca0*/  MOV R0, 0xcc0 ;  /* 0x00000cc000007802 */ /* 0x000fce0000000f00 */
[----:B--2-4-:R-:W-:Y:S05]  /*0cb0*/  CALL.REL.NOINC `($__internal_0_$__cuda_sm20_div_rn_f64_full) ;  /* 0x0000001400a47944 */ /* 0x014fea0003c00000 */
[----:B------:R-:W-:Y:S01]  /*0cc0*/  IMAD.MOV.U32 R12, RZ, RZ, R16 ;  /* 0x000000ffff0c7224 */ /* 0x000fe200078e0010 */
[----:B------:R-:W-:-:S07]  /*0cd0*/  MOV R13, R17 ;  /* 0x00000011000d7202 */ /* 0x000fce0000000f00 */
.L_x_19:
[----:B------:R-:W-:Y:S05]  /*0ce0*/  BSYNC.RECONVERGENT B1 ;  /* 0x0000000000017941 */ /* 0x000fea0003800200 */
.L_x_18:
[----:B--2-4-:R-:W0:Y:S02]  /*0cf0*/  F2F.F64.F32 R14, R24 ;  /* 0x00000018000e7310 */ /* 0x014e240000201800 */
[----:B0-----:R-:W-:-:S06]  /*0d00*/  DADD R12, R14, R12 ;  /* 0x000000000e0c7229 */ /* 0x001fcc000000000c */
[----:B------:R0:W1:Y:S05]  /*0d10*/  F2F.F32.F64 R24, R12 ;  /* 0x0000000c00187310 */ /* 0x00006a0000301000 */
.L_x_17:
[----:B------:R-:W-:Y:S05]  /*0d20*/  BSYNC.RECONVERGENT B0 ;  /* 0x0000000000007941 */ /* 0x000fea0003800200 */
.L_x_16:
[----:B------:R-:W-:Y:S05]  /*0d30*/  BRA.U UP0, `(.L_x_20) ;  /* 0xfffffff500247547 */ /* 0x000fea000b83ffff */
[----:B------:R-:W-:Y:S01]  /*0d40*/  MOV R0, 0x41c80000 ;  /* 0x41c8000000007802 */ /* 0x000fe20000000f00 */
[----:B012-4-:R-:W-:Y:S01]  /*0d50*/  FMUL R3, R24, 0.99949997663497924805 ;  /* 0x3f7fdf3b18037820 */ /* 0x017fe20000400000 */
[----:B------:R-:W-:Y:S01]  /*0d60*/  IMAD.MOV.U32 R5, RZ, RZ, 0x3d23d70a ;  /* 0x3d23d70aff057424 */ /* 0x000fe200078e00ff */
[----:B------:R-:W-:Y:S02]  /*0d70*/  BSSY.RECONVERGENT B2, `(.L_x_21) ;  /* 0x000000c000027945 */ /* 0x000fe40003800200 */
[----:B------:R-:W0:Y:S01]  /*0d80*/  FCHK P1, R3, 25 ;  /* 0x41c8000003007902 */ /* 0x000e220000020000 */
[----:B------:R-:W-:-:S04]  /*0d90*/  FFMA R0, R5, -R0, 1 ;  /* 0x3f80000005007423 */ /* 0x000fc80000000800 */
[----:B------:R-:W-:-:S04]  /*0da0*/  FFMA R0, R0, R5, 0.039999999105930328369 ;  /* 0x3d23d70a00007423 */ /* 0x000fc80000000005 */
[----:B------:R-:W-:-:S04]  /*0db0*/  FFMA R26, R3, R0, RZ ;  /* 0x00000000031a7223 */ /* 0x000fc800000000ff */
[----:B------:R-:W-:-:S04]  /*0dc0*/  FFMA R5, R26, -25, R3 ;  /* 0xc1c800001a057823 */ /* 0x000fc80000000003 */
[----:B------:R-:W-:Y:S01]  /*0dd0*/  FFMA R26, R0, R5, R26 ;  /* 0x00000005001a7223 */ /* 0x000fe2000000001a */
[----:B0-----:R-:W-:Y:S06]  /*0de0*/  @!P1 BRA `(.L_x_22) ;  /* 0x0000000000109947 */ /* 0x001fec0003800000 */
[----:B------:R-:W-:Y:S01]  /*0df0*/  IMAD.MOV.U32 R0, RZ, RZ, 0x41c80000 ;  /* 0x41c80000ff007424 */ /* 0x000fe200078e00ff */
[----:B------:R-:W-:-:S07]  /*0e00*/  MOV R30, 0xe20 ;  /* 0x00000e20001e7802 */ /* 0x000fce0000000f00 */
[----:B---3--:R-:W-:Y:S05]  /*0e10*/  CALL.REL.NOINC `($__internal_1_$__cuda_sm3x_div_rn_noftz_f32_slowpath) ;  /* 0x0000001800c47944 */ /* 0x008fea0003c00000 */
[----:B------:R-:W-:-:S07]  /*0e20*/  MOV R26, R0 ;  /* 0x00000000001a7202 */ /* 0x000fce0000000f00 */
.L_x_22:
[----:B------:R-:W-:Y:S05]  /*0e30*/  BSYNC.RECONVERGENT B2 ;  /* 0x0000000000027941 */ /* 0x000fea0003800200 */
.L_x_21:
[----:B------:R-:W0:Y:S01]  /*0e40*/  LDC R7, c[0x0][0x388] ;  /* 0x0000e200ff077b82 */ /* 0x000e220000000800 */
[----:B------:R-:W-:Y:S01]  /*0e50*/  FMUL R0, R26, 255 ;  /* 0x437f00001a007820 */ /* 0x000fe20000400000 */
[----:B------:R-:W-:Y:S01]  /*0e60*/  IMAD.IADD R25, R27, 0x1, R25 ;  /* 0x000000011b197824 */ /* 0x000fe200078e0219 */
[----:B------:R-:W-:Y:S02]  /*0e70*/  ISETP.NE.AND P1, PT, RZ, UR5, PT ;  /* 0x00000005ff007c0c */ /* 0x000fe4000bf25270 */
[----:B------:R-:W1:Y:S03]  /*0e80*/  F2I.TRUNC.NTZ R3, R0 ;  /* 0x0000000000037305 */ /* 0x000e66000020f100 */
[----:B------:R-:W2:Y:S01]  /*0e90*/  LDC.64 R10, c[0x0][0x398] ;  /* 0x0000e600ff0a7b82 */ /* 0x000ea20000000a00 */
[----:B0-----:R-:W-:-:S04]  /*0ea0*/  IMAD R5, R25, R7, UR5 ;  /* 0x0000000519057e24 */ /* 0x001fc8000f8e0207 */
[----:B--2---:R-:W-:-:S05]  /*0eb0*/  IMAD.WIDE.U32 R10, R5, 0x4, R10 ;  /* 0x00000004050a7825 */ /* 0x004fca00078e000a */
[----:B-1----:R0:W-:Y:S01]  /*0ec0*/  STG.E desc[UR8][R10.64], R3 ;  /* 0x000000030a007986 */ /* 0x0021e2000c101908 */
[----:B------:R-:W-:Y:S05]  /*0ed0*/  @!P1 EXIT ;  /* 0x000000000000994d */ /* 0x000fea0003800000 */
[----:B------:R-:W1:Y:S02]  /*0ee0*/  LDCU UR4, c[0x0][0x380] ;  /* 0x00007000ff0477ac */ /* 0x000e640008000800 */
[--C-:B-1----:R-:W-:Y:S02]  /*0ef0*/  IMAD R19, R28, UR4, R27.reuse ;  /* 0x000000041c137c24 */ /* 0x102fe4000f8e021b */
[--C-:B------:R-:W-:Y:S02]  /*0f00*/  IMAD R4, R4, UR4, R27.reuse ;  /* 0x0000000404047c24 */ /* 0x100fe4000f8e021b */
[--C-:B------:R-:W-:Y:S01]  /*0f10*/  IMAD R8, R8, UR4, R27.reuse ;  /* 0x0000000408087c24 */ /* 0x100fe2000f8e021b */
[----:B------:R-:W-:Y:S01]  /*0f20*/  IADD3 R24, PT, PT, R19, -0x1, RZ ;  /* 0xffffffff13187810 */ /* 0x000fe20007ffe0ff */
[--C-:B------:R-:W-:Y:S01]  /*0f30*/  IMAD R2, R2, UR4, R27.reuse ;  /* 0x0000000402027c24 */ /* 0x100fe2000f8e021b */
[----:B------:R-:W-:Y:S01]  /*0f40*/  IADD3 R22, PT, PT, R4, -0x1, RZ ;  /* 0xffffffff04167810 */ /* 0x000fe20007ffe0ff */
[----:B------:R-:W-:Y:S01]  /*0f50*/  IMAD R6, R6, UR4, R27 ;  /* 0x0000000406067c24 */ /* 0x000fe2000f8e021b */
[----:B------:R-:W-:Y:S01]  /*0f60*/  IADD3 R20, PT, PT, R8, -0x1, RZ ;  /* 0xffffffff08147810 */ /* 0x000fe20007ffe0ff */
[C---:B------:R-:W-:Y:S01]  /*0f70*/  VIADD R23, R2.reuse, 0xffffffff ;  /* 0xffffffff02177836 */ /* 0x040fe20000000000 */
[----:B------:R-:W-:Y:S01]  /*0f80*/  IADD3 R18, PT, PT, R2, -0x2, RZ ;  /* 0xfffffffe02127810 */ /* 0x000fe20007ffe0ff */
[C---:B------:R-:W-:Y:S01]  /*0f90*/  VIADD R21, R6.reuse, 0xffffffff ;  /* 0xffffffff06157836 */ /* 0x040fe20000000000 */
[----:B---3--:R-:W-:Y:S01]  /*0fa0*/  IADD3 R16, PT, PT, R6, -0x2, RZ ;  /* 0xfffffffe06107810 */ /* 0x008fe20007ffe0ff */
[-C--:B------:R-:W-:Y:S01]  /*0fb0*/  IMAD R24, R24, R7.reuse, RZ ;  /* 0x0000000718187224 */ /* 0x080fe200078e02ff */
[----:B------:R-:W-:Y:S01]  /*0fc0*/  UMOV UR4, URZ ;  /* 0x000000ff00047c82 */ /* 0x000fe20008000000 */
[----:B------:R-:W-:-:S02]  /*0fd0*/  IMAD R23, R23, R7, RZ ;  /* 0x0000000717177224 */ /* 0x000fc400078e02ff */
[-C--:B------:R-:W-:Y:S02]  /*0fe0*/  IMAD R22, R22, R7.reuse, RZ ;  /* 0x0000000716167224 */ /* 0x080fe400078e02ff */
[-C--:B------:R-:W-:Y:S02]  /*0ff0*/  IMAD R21, R21, R7.reuse, RZ ;  /* 0x0000000715157224 */ /* 0x080fe400078e02ff */
[----:B------:R-:W-:Y:S02]  /*1000*/  IMAD R20, R20, R7, RZ ;  /* 0x0000000714147224 */ /* 0x000fe400078e02ff */
[----:B------:R-:W-:Y:S02]  /*1010*/  VIADD R19, R19, 0xfffffffe ;  /* 0xfffffffe13137836 */ /* 0x000fe40000000000 */
[----:B------:R-:W-:Y:S02]  /*1020*/  VIADD R17, R4, 0xfffffffe ;  /* 0xfffffffe04117836 */ /* 0x000fe40000000000 */
[----:B------:R-:W-:-:S07]  /*1030*/  VIADD R15, R8, 0xfffffffe ;  /* 0xfffffffe080f7836 */ /* 0x000fce0000000000 */
.L_x_58:
[----:B-1----:R-:W1:Y:S01]  /*1040*/  LDC R2, c[0x0][0x388] ;  /* 0x0000e200ff027b82 */ /* 0x002e620000000800 */
[----:B------:R-:W-:Y:S02]  /*1050*/  HFMA2 R14, -RZ, RZ, 0, 0 ;  /* 0x00000000ff0e7431 */ /* 0x000fe400000001ff */
[----:B------:R-:W-:Y:S01]  /*1060*/  IMAD.MOV.U32 R13, RZ, RZ, R27 ;  /* 0x000000ffff0d7224 */ /* 0x000fe200078e001b */
[----:B------:R-:W-:Y:S01]  /*1070*/  MOV R12, R20 ;  /* 0x00000014000c7202 */ /* 0x000fe20000000f00 */
[----:B0-----:R-:W-:Y:S01]  /*1080*/  IMAD.MOV.U32 R11, RZ, RZ, R21 ;  /* 0x000000ffff0b7224 */ /* 0x001fe200078e0015 */
[----:B------:R-:W-:Y:S01]  /*1090*/  MOV R10, R22 ;  /* 0x00000016000a7202 */ /* 0x000fe20000000f00 */
[----:B------:R-:W-:Y:S01]  /*10a0*/  IMAD.MOV.U32 R9, RZ, RZ, R23 ;  /* 0x000000ffff097224 */ /* 0x000fe200078e0017 */
[----:B------:R-:W-:Y:S01]  /*10b0*/  MOV R8, R24 ;  /* 0x0000001800087202 */ /* 0x000fe20000000f00 */
[----:B------:R-:W0:Y:S01]  /*10c0*/  LDCU UR11, c[0x0][0x388] ;  /* 0x00007100ff0b77ac */ /* 0x000e220008000800 */
[----:B------:R-:W2:Y:S01]  /*10d0*/  LDCU UR10, c[0x0][0x384] ;  /* 0x00007080ff0a77ac */ /* 0x000ea20008000800 */
[----:B------:R-:W3:Y:S01]  /*10e0*/  LDCU UR7, c[0x0][0x380] ;  /* 0x00007000ff0777ac */ /* 0x000ee20008000800 */
[----:B------:R-:W-:Y:S01]  /*10f0*/  UMOV UR6, 0xfffffffe ;  /* 0xfffffffe00067882 */ /* 0x000fe20000000000 */
[----:B-1----:R-:W-:-:S02]  /*1100*/  IMAD R7, R19, R2, UR4 ;  /* 0x0000000413077e24 */ /* 0x002fc4000f8e0202 */
[-C--:B------:R-:W-:Y:S02]  /*1110*/  IMAD R6, R18, R2.reuse, UR4 ;  /* 0x0000000412067e24 */ /* 0x080fe4000f8e0202 */
[-C--:B------:R-:W-:Y:S02]  /*1120*/  IMAD R5, R17, R2.reuse, UR4 ;  /* 0x0000000411057e24 */ /* 0x080fe4000f8e0202 */
[-C--:B------:R-:W-:Y:S02]  /*1130*/  IMAD R4, R16, R2.reuse, UR4 ;  /* 0x0000000410047e24 */ /* 0x080fe4000f8e0202 */
[----:B0-23--:R-:W-:-:S07]  /*1140*/  IMAD R2, R15, R2, UR4 ;  /* 0x000000040f027e24 */ /* 0x00dfce000f8e0202 */
.L_x_53:
[----:B------:R-:W-:Y:S01]  /*1150*/  VIADD R0, R13, 0xfffffffe ;  /* 0xfffffffe0d007836 */ /* 0x000fe20000000000 */
[----:B------:R-:W-:Y:S04]  /*1160*/  BSSY.RECONVERGENT B2, `(.L_x_23) ;  /* 0x000002e000027945 */ /* 0x000fe80003800200 */
[----:B------:R-:W-:-:S04]  /*1170*/  ISETP.GE.U32.AND P1, PT, R0, UR7, PT ;  /* 0x0000000700007c0c */ /* 0x000fc8000bf26070 */
[----:B------:R-:W-:-:S04]  /*1180*/  ISETP.LT.OR P1, PT, R0, RZ, P1 ;  /* 0x000000ff0000720c */ /* 0x000fc80000f21670 */
[----:B------:R-:W-:-:S13]  /*1190*/  PLOP3.LUT P2, PT, P1, P0, PT, 0xf8, 0x8f ;  /* 0x00000000008f781c */ /* 0x000fda0000f41f70 */
[----:B------:R-:W-:Y:S05]  /*11a0*/  @P2 BRA `(.L_x_24) ;  /* 0x0000000000a42947 */ /* 0x000fea0003800000 */
[----:B------:R-:W0:Y:S01]  /*11b0*/  LDC.64 R30, c[0x0][0x390] ;  /* 0x0000e400ff1e7b82 */ /* 0x000e220000000a00 */
[----:B------:R-:W-:-:S05]  /*11c0*/  IADD3 R3, PT, PT, R12, -0x1, RZ ;  /* 0xffffffff0c037810 */ /* 0x000fca0007ffe0ff */
[----:B0-----:R-:W-:-:S06]  /*11d0*/  IMAD.WIDE.U32 R30, R3, 0x4, R30 ;  /* 0x00000004031e7825 */ /* 0x001fcc00078e001e */
[----:B------:R-:W2:Y:S01]  /*11e0*/  LDG.E R30, desc[UR8][R30.64] ;  /* 0x000000081e1e7981 */ /* 0x000ea2000c1e1900 */
[----:B------:R-:W-:Y:S02]  /*11f0*/  HFMA2 R0, -RZ, RZ, 3.748046875, 0 ;  /* 0x437f0000ff007431 */ /* 0x000fe400000001ff */
[----:B------:R-:W-:Y:S01]  /*1200*/  IMAD.MOV.U32 R29, RZ, RZ, 0x3b808081 ;  /* 0x3b808081ff1d7424 */ /* 0x000fe200078e00ff */
[----:B------:R-:W-:Y:S03]  /*1210*/  BSSY.RECONVERGENT B3, `(.L_x_25) ;  /* 0x000000e000037945 */ /* 0x000fe60003800200 */
[----:B------:R-:W-:-:S04]  /*1220*/  FFMA R0, R29, -R0, 1 ;  /* 0x3f8000001d007423 */ /* 0x000fc80000000800 */
[----:B------:R-:W-:Y:S01]  /*1230*/  FFMA R0, R0, R29, 0.0039215688593685626984 ;  /* 0x3b80808100007423 */ /* 0x000fe2000000001d */
[----:B--2---:R-:W-:-:S05]  /*1240*/  I2FP.F32.U32 R3, R30 ;  /* 0x0000001e00037245 */ /* 0x004fca0000201000 */
[----:B------:R-:W-:-:S04]  /*1250*/  FMUL R3, R3, 0.99949997663497924805 ;  /* 0x3f7fdf3b03037820 */ /* 0x000fc80000400000 */
[----:B------:R-:W0:Y:S01]  /*1260*/  FCHK P2, R3, 255 ;  /* 0x437f000003007902 */ /* 0x000e220000040000 */
[----:B------:R-:W-:-:S04]  /*1270*/  FFMA R35, R3, R0, RZ ;  /* 0x0000000003237223 */ /* 0x000fc800000000ff */
[----:B------:R-:W-:-:S04]  /*1280*/  FFMA R29, R35, -255, R3 ;  /* 0xc37f0000231d7823 */ /* 0x000fc80000000003 */
[----:B------:R-:W-:Y:S01]  /*1290*/  FFMA R35, R0, R29, R35 ;  /* 0x0000001d00237223 */ /* 0x000fe20000000023 */
[----:B0-----:R-:W-:Y:S06]  /*12a0*/  @!P2 BRA `(.L_x_26) ;  /* 0x000000000010a947 */ /* 0x001fec0003800000 */
[----:B------:R-:W-:Y:S01]  /*12b0*/  IMAD.MOV.U32 R0, RZ, RZ, 0x437f0000 ;  /* 0x437f0000ff007424 */ /* 0x000fe200078e00ff */
[----:B------:R-:W-:-:S07]  /*12c0*/  MOV R30, 0x12e0 ;  /* 0x000012e0001e7802 */ /* 0x000fce0000000f00 */
[----:B------:R-:W-:Y:S05]  /*12d0*/  CALL.REL.NOINC `($__internal_1_$__cuda_sm3x_div_rn_noftz_f32_slowpath) ;  /* 0x0000001400947944 */ /* 0x000fea0003c00000 */
[----:B------:R-:W-:-:S07]  /*12e0*/  MOV R35, R0 ;  /* 0x0000000000237202 */ /* 0x000fce0000000f00 */
.L_x_26:
[----:B------:R-:W-:Y:S05]  /*12f0*/  BSYNC.RECONVERGENT B3 ;  /* 0x0000000000037941 */ /* 0x000fea0003800200 */
.L_x_25:
[----:B------:R-:W0:Y:S02]  /*1300*/  LDC.64 R30, c[0x0][0x390] ;  /* 0x0000e400ff1e7b82 */ /* 0x000e240000000a00 */
[----:B0-----:R-:W-:-:S06]  /*1310*/  IMAD.WIDE.U32 R30, R2, 0x4, R30 ;  /* 0x00000004021e7825 */ /* 0x001fcc00078e001e */
[----:B------:R-:W2:Y:S01]  /*1320*/  LDG.E R30, desc[UR8][R30.64] ;  /* 0x000000081e1e7981 */ /* 0x000ea2000c1e1900 */
[----:B------:R-:W-:Y:S02]  /*1330*/  HFMA2 R3, -RZ, RZ, 3.748046875, 0 ;  /* 0x437f0000ff037431 */ /* 0x000fe400000001ff */
[----:B------:R-:W-:Y:S01]  /*1340*/  IMAD.MOV.U32 R0, RZ, RZ, 0x3b808081 ;  /* 0x3b808081ff007424 */ /* 0x000fe200078e00ff */
[----:B------:R-:W-:Y:S03]  /*1350*/  BSSY.RECONVERGENT B3, `(.L_x_27) ;  /* 0x000000d000037945 */ /* 0x000fe60003800200 */
[----:B------:R-:W-:-:S04]  /*1360*/  FFMA R3, R0, -R3, 1 ;  /* 0x3f80000000037423 */ /* 0x000fc80000000803 */
[----:B------:R-:W-:Y:S01]  /*1370*/  FFMA R0, R3, R0, 0.0039215688593685626984 ;  /* 0x3b80808103007423 */ /* 0x000fe20000000000 */
[----:B--2---:R-:W-:-:S04]  /*1380*/  I2FP.F32.U32 R34, R30 ;  /* 0x0000001e00227245 */ /* 0x004fc80000201000 */
[----:B------:R-:W0:Y:S01]  /*1390*/  FCHK P2, R34, 255 ;  /* 0x437f000022007902 */ /* 0x000e220000040000 */
[----:B------:R-:W-:-:S04]  /*13a0*/  FFMA R3, R0, R34, RZ ;  /* 0x0000002200037223 */ /* 0x000fc800000000ff */
[----:B------:R-:W-:-:S04]  /*13b0*/  FFMA R32, R3, -255, R34 ;  /* 0xc37f000003207823 */ /* 0x000fc80000000022 */
[----:B------:R-:W-:Y:S01]  /*13c0*/  FFMA R0, R0, R32, R3 ;  /* 0x0000002000007223 */ /* 0x000fe20000000003 */
[----:B0-----:R-:W-:Y:S06]  /*13d0*/  @!P2 BRA `(.L_x_28) ;  /* 0x000000000010a947 */ /* 0x001fec0003800000 */
[----:B------:R-:W-:Y:S01]  /*13e0*/  IMAD.MOV.U32 R3, RZ, RZ, R34 ;  /* 0x000000ffff037224 */ /* 0x000fe200078e0022 */
[----:B------:R-:W-:Y:S02]  /*13f0*/  MOV R0, 0x437f0000 ;  /* 0x437f000000007802 */ /* 0x000fe40000000f00 */
[----:B------:R-:W-:-:S07]  /*1400*/  MOV R30, 0x1420 ;  /* 0x00001420001e7802 */ /* 0x000fce0000000f00 */
[----:B------:R-:W-:Y:S05]  /*1410*/  CALL.REL.NOINC `($__internal_1_$__cuda_sm3x_div_rn_noftz_f32_slowpath) ;  /* 0x0000001400447944 */ /* 0x000fea0003c00000 */
.L_x_28:
[----:B------:R-:W-:Y:S05]  /*1420*/  BSYNC.RECONVERGENT B3 ;  /* 0x0000000000037941 */ /* 0x000fea0003800200 */
.L_x_27:
[----:B------:R-:W-:-:S07]  /*1430*/  FFMA R14, R0, R35, R14 ;  /* 0x00000023000e7223 */ /* 0x000fce000000000e */
.L_x_24:
[----:B------:R-:W-:Y:S05]  /*1440*/  BSYNC.RECONVERGENT B2 ;  /* 0x0000000000027941 */ /* 0x000fea0003800200 */
.L_x_23:
[----:B------:R-:W-:Y:S01]  /*1450*/  VIADD R0, R28, 0xffffffff ;  /* 0xffffffff1c007836 */ /* 0x000fe20000000000 */
[----:B------:R-:W-:Y:S04]  /*1460*/  BSSY.RECONVERGENT B2, `(.L_x_29) ;  /* 0x000002d000027945 */ /* 0x000fe80003800200 */
[----:B------:R-:W-:-:S13]  /*1470*/  ISETP.GE.U32.OR P2, PT, R0, UR10, P1 ;  /* 0x0000000a00007c0c */ /* 0x000fda0008f46470 */
[----:B------:R-:W-:Y:S05]  /*1480*/  @P2 BRA `(.L_x_30) ;  /* 0x0000000000a82947 */ /* 0x000fea0003800000 */
[----:B------:R-:W0:Y:S01]  /*1490*/  LDC.64 R30, c[0x0][0x390] ;  /* 0x0000e400ff1e7b82 */ /* 0x000e220000000a00 */
[----:B------:R-:W-:-:S05]  /*14a0*/  IADD3 R3, PT, PT, R11, -0x1, RZ ;  /* 0xffffffff0b037810 */ /* 0x000fca0007ffe0ff */
[----:B0-----:R-:W-:-:S06]  /*14b0*/  IMAD.WIDE.U32 R30, R3, 0x4, R30 ;  /* 0x00000004031e7825 */ /* 0x001fcc00078e001e */
[----:B------:R-:W2:Y:S01]  /*14c0*/  LDG.E R30, desc[UR8][R30.64] ;  /* 0x000000081e1e7981 */ /* 0x000ea2000c1e1900 */
[----:B------:R-:W-:Y:S01]  /*14d0*/  MOV R32, 0x437f0000 ;  /* 0x437f000000207802 */ /* 0x000fe20000000f00 */
        /* <DEDUP_REMOVED lines=11> */
[----:B------:R-:W-:Y:S02]  /*1590*/  HFMA2 R0, -RZ, RZ, 3.748046875, 0 ;  /* 0x437f0000ff007431 */ /* 0x000fe400000001ff */
[----:B------:R-:W-:Y:S01]  /*15a0*/  IMAD.MOV.U32 R3, RZ, RZ, R29 ;  /* 0x000000ffff037224 */ /* 0x000fe200078e001d */
[----:B------:R-:W-:-:S07]  /*15b0*/  MOV R30, 0x15d0 ;  /* 0x000015d0001e7802 */ /* 0x000fce0000000f00 */
[----:B------:R-:W-:Y:S05]  /*15c0*/  CALL.REL.NOINC `($__internal_1_$__cuda_sm3x_div_rn_noftz_f32_slowpath) ;  /* 0x0000001000d87944 */ /* 0x000fea0003c00000 */
[----:B------:R-:W-:-:S07]  /*15d0*/  IMAD.MOV.U32 R35, RZ, RZ, R0 ;  /* 0x000000ffff237224 */ /* 0x000fce00078e0000 */
.L_x_32:
[----:B------:R-:W-:Y:S05]  /*15e0*/  BSYNC.RECONVERGENT B3 ;  /* 0x0000000000037941 */ /* 0x000fea0003800200 */
.L_x_31:
[----:B------:R-:W0:Y:S02]  /*15f0*/  LDC.64 R30, c[0x0][0x390] ;  /* 0x0000e400ff1e7b82 */ /* 0x000e240000000a00 */
[----:B0-----:R-:W-:-:S06]  /*1600*/  IMAD.WIDE.U32 R30, R4, 0x4, R30 ;  /* 0x00000004041e7825 */ /* 0x001fcc00078e001e */
[----:B------:R-:W2:Y:S01]  /*1610*/  LDG.E R30, desc[UR8][R30.64] ;  /* 0x000000081e1e7981 */ /* 0x000ea2000c1e1900 */
[----:B------:R-:W-:Y:S01]  /*1620*/  MOV R0, 0x3b808081 ;  /* 0x3b80808100007802 */ /* 0x000fe20000000f00 */
        /* <DEDUP_REMOVED lines=10> */
[----:B------:R-:W-:Y:S01]  /*16d0*/  MOV R3, R34 ;  /* 0x0000002200037202 */ /* 0x000fe20000000f00 */
[----:B------:R-:W-:Y:S01]  /*16e0*/  IMAD.MOV.U32 R0, RZ, RZ, 0x437f0000 ;  /* 0x437f0000ff007424 */ /* 0x000fe200078e00ff */
[----:B------:R-:W-:-:S07]  /*16f0*/  MOV R30, 0x1710 ;  /* 0x00001710001e7802 */ /* 0x000fce0000000f00 */
[----:B------:R-:W-:Y:S05]  /*1700*/  CALL.REL.NOINC `($__internal_1_$__cuda_sm3x_div_rn_noftz_f32_slowpath) ;  /* 0x0000001000887944 */ /* 0x000fea0003c00000 */
.L_x_34:
[----:B------:R-:W-:Y:S05]  /*1710*/  BSYNC.RECONVERGENT B3 ;  /* 0x0000000000037941 */ /* 0x000fea0003800200 */
.L_x_33:
[----:B------:R-:W-:-:S07]  /*1720*/  FFMA R14, R0, R35, R14 ;  /* 0x00000023000e7223 */ /* 0x000fce000000000e */
.L_x_30:
[----:B------:R-:W-:Y:S05]  /*1730*/  BSYNC.RECONVERGENT B2 ;  /* 0x0000000000027941 */ /* 0x000fea0003800200 */
.L_x_29:
[----:B------:R-:W-:Y:S01]  /*1740*/  ISETP.GE.U32.OR P2, PT, R28, UR10, P1 ;  /* 0x0000000a1c007c0c */ /* 0x000fe20008f46470 */
[----:B------:R-:W-:-:S12]  /*1750*/  BSSY.RECONVERGENT B2, `(.L_x_35) ;  /* 0x000002c000027945 */ /* 0x000fd80003800200 */
        /* <DEDUP_REMOVED lines=21> */
[----:B------:R-:W-:-:S07]  /*18b0*/  IMAD.MOV.U32 R35, RZ, RZ, R0 ;  /* 0x000000ffff237224 */ /* 0x000fce00078e0000 */
.L_x_38:
[----:B------:R-:W-:Y:S05]  /*18c0*/  BSYNC.RECONVERGENT B3 ;  /* 0x0000000000037941 */ /* 0x000fea0003800200 */
.L_x_37:
        /* <DEDUP_REMOVED lines=18> */
.L_x_40:
[----:B------:R-:W-:Y:S05]  /*19f0*/  BSYNC.RECONVERGENT B3 ;  /* 0x0000000000037941 */ /* 0x000fea0003800200 */
.L_x_39:
[----:B------:R-:W-:-:S07]  /*1a00*/  FFMA R14, R0, R35, R14 ;  /* 0x00000023000e7223 */ /* 0x000fce000000000e */
.L_x_36:
[----:B------:R-:W-:Y:S05]  /*1a10*/  BSYNC.RECONVERGENT B2 ;  /* 0x0000000000027941 */ /* 0x000fea0003800200 */
.L_x_35:
[----:B------:R-:W-:Y:S01]  /*1a20*/  IADD3 R0, PT, PT, R28, 0x1, RZ ;  /* 0x000000011c007810 */ /* 0x000fe20007ffe0ff */
[----:B------:R-:W-:Y:S03]  /*1a30*/  BSSY.RECONVERGENT B2, `(.L_x_41) ;  /* 0x000002d000027945 */ /* 0x000fe60003800200 */
[----:B------:R-:W-:-:S13]  /*1a40*/  ISETP.GE.U32.OR P2, PT, R0, UR10, P1 ;  /* 0x0000000a00007c0c */ /* 0x000fda0008f46470 */
[----:B------:R-:W-:Y:S05]  /*1a50*/  @P2 BRA `(.L_x_42) ;  /* 0x0000000000a82947 */ /* 0x000fea0003800000 */
[----:B------:R-:W0:Y:S01]  /*1a60*/  LDC.64 R30, c[0x0][0x390] ;  /* 0x0000e400ff1e7b82 */ /* 0x000e220000000a00 */
[----:B------:R-:W-:-:S04]  /*1a70*/  VIADD R3, R10, 0xffffffff ;  /* 0xffffffff0a037836 */ /* 0x000fc80000000000 */
[----:B0-----:R-:W-:-:S06]  /*1a80*/  IMAD.WIDE.U32 R30, R3, 0x4, R30 ;  /* 0x00000004031e7825 */ /* 0x001fcc00078e001e */
[----:B------:R-:W2:Y:S01]  /*1a90*/  LDG.E R30, desc[UR8][R30.64] ;  /* 0x000000081e1e7981 */ /* 0x000ea2000c1e1900 */
[----:B------:R-:W-:Y:S02]  /*1aa0*/  HFMA2 R35, -RZ, RZ, 0.9375, -7.688999176025390625e-06 ;  /* 0x3b808081ff237431 */ /* 0x000fe400000001ff */
        /* <DEDUP_REMOVED lines=15> */
[----:B------:R-:W-:-:S07]  /*1ba0*/  MOV R35, R0 ;  /* 0x0000000000237202 */ /* 0x000fce0000000f00 */
.L_x_44:
[----:B------:R-:W-:Y:S05]  /*1bb0*/  BSYNC.RECONVERGENT B3 ;  /* 0x0000000000037941 */ /* 0x000fea0003800200 */
.L_x_43:
        /* <DEDUP_REMOVED lines=18> */
.L_x_46:
[----:B------:R-:W-:Y:S05]  /*1ce0*/  BSYNC.RECONVERGENT B3 ;  /* 0x0000000000037941 */ /* 0x000fea0003800200 */
.L_x_45:
[----:B------:R-:W-:-:S07]  /*1cf0*/  FFMA R14, R0, R35, R14 ;  /* 0x00000023000e7223 */ /* 0x000fce000000000e */
.L_x_42:
[----:B------:R-:W-:Y:S05]  /*1d00*/  BSYNC.RECONVERGENT B2 ;  /* 0x0000000000027941 */ /* 0x000fea0003800200 */
.L_x_41:
        /* <DEDUP_REMOVED lines=25> */
.L_x_50:
[----:B------:R-:W-:Y:S05]  /*1ea0*/  BSYNC.RECONVERGENT B3 ;  /* 0x0000000000037941 */ /* 0x000fea0003800200 */
.L_x_49:
        /* <DEDUP_REMOVED lines=18> */
.L_x_52:
[----:B------:R-:W-:Y:S05]  /*1fd0*/  BSYNC.RECONVERGENT B3 ;  /* 0x0000000000037941 */ /* 0x000fea0003800200 */
.L_x_51:
[----:B------:R-:W-:-:S07]  /*1fe0*/  FFMA R14, R0, R35, R14 ;  /* 0x00000023000e7223 */ /* 0x000fce000000000e */
.L_x_48:
[----:B------:R-:W-:Y:S05]  /*1ff0*/  BSYNC.RECONVERGENT B2 ;  /* 0x0000000000027941 */ /* 0x000fea0003800200 */
.L_x_47:
[----:B------:R-:W-:Y:S01]  /*2000*/  UIADD3 UR6, UPT, UPT, UR6, 0x1, URZ ;  /* 0x0000000106067890 */ /* 0x000fe2000fffe0ff */
[----:B------:R-:W-:Y:S01]  /*2010*/  IADD3 R7, PT, PT, R7, UR11, RZ ;  /* 0x0000000b07077c10 */ /* 0x000fe2000fffe0ff */
[----:B------:R-:W-:Y:S01]  /*2020*/  VIADD R8, R8, UR11 ;  /* 0x0000000b08087c36 */ /* 0x000fe20008000000 */
[----:B------:R-:W-:Y:S01]  /*2030*/  IADD3 R6, PT, PT, R6, UR11, RZ ;  /* 0x0000000b06067c10 */ /* 0x000fe2000fffe0ff */
[----:B------:R-:W-:Y:S01]  /*2040*/  UISETP.NE.AND UP0, UPT, UR6, 0x3, UPT ;  /* 0x000000030600788c */ /* 0x000fe2000bf05270 */
[----:B------:R-:W-:Y:S01]  /*2050*/  VIADD R9, R9, UR11 ;  /* 0x0000000b09097c36 */ /* 0x000fe20008000000 */
[----:B------:R-:W-:Y:S01]  /*2060*/  IADD3 R5, PT, PT, R5, UR11, RZ ;  /* 0x0000000b05057c10 */ /* 0x000fe2000fffe0ff */
[----:B------:R-:W-:Y:S01]  /*2070*/  VIADD R10, R10, UR11 ;  /* 0x0000000b0a0a7c36 */ /* 0x000fe20008000000 */
[----:B------:R-:W-:Y:S01]  /*2080*/  IADD3 R4, PT, PT, R4, UR11, RZ ;  /* 0x0000000b04047c10 */ /* 0x000fe2000fffe0ff */
[----:B------:R-:W-:Y:S01]  /*2090*/  VIADD R11, R11, UR11 ;  /* 0x0000000b0b0b7c36 */ /* 0x000fe20008000000 */
[----:B------:R-:W-:Y:S01]  /*20a0*/  IADD3 R2, PT, PT, R2, UR11, RZ ;  /* 0x0000000b02027c10 */ /* 0x000fe2000fffe0ff */
[----:B------:R-:W-:Y:S01]  /*20b0*/  VIADD R12, R12, UR11 ;  /* 0x0000000b0c0c7c36 */ /* 0x000fe20008000000 */
[----:B------:R-:W-:Y:S01]  /*20c0*/  IADD3 R13, PT, PT, R13, 0x1, RZ ;  /* 0x000000010d0d7810 */ /* 0x000fe20007ffe0ff */
[----:B------:R-:W-:Y:S06]  /*20d0*/  BRA.U UP0, `(.L_x_53) ;  /* 0xfffffff1001c7547 */ /* 0x000fec000b83ffff */
[----:B------:R-:W-:Y:S02]  /*20e0*/  HFMA2 R3, -RZ, RZ, 1.2841796875, -112.625 ;  /* 0x3d23d70aff037431 */ /* 0x000fe400000001ff */
[----:B------:R-:W-:Y:S01]  /*20f0*/  IMAD.MOV.U32 R0, RZ, RZ, 0x41c80000 ;  /* 0x41c80000ff007424 */ /* 0x000fe200078e00ff */
[----:B------:R-:W0:Y:S01]  /*2100*/  FCHK P1, R14, 25 ;  /* 0x41c800000e007902 */ /* 0x000e220000020000 */
[----:B------:R-:W-:Y:S02]  /*2110*/  BSSY.RECONVERGENT B2, `(.L_x_54) ;  /* 0x000000b000027945 */ /* 0x000fe40003800200 */
[----:B------:R-:W-:-:S04]  /*2120*/  FFMA R0, R3, -R0, 1 ;  /* 0x3f80000003007423 */ /* 0x000fc80000000800 */
[----:B------:R-:W-:-:S04]  /*2130*/  FFMA R3, R0, R3, 0.039999999105930328369 ;  /* 0x3d23d70a00037423 */ /* 0x000fc80000000003 */
        /* <DEDUP_REMOVED lines=8> */
.L_x_55:
[----:B------:R-:W-:Y:S05]  /*21c0*/  BSYNC.RECONVERGENT B2 ;  /* 0x0000000000027941 */ /* 0x000fea0003800200 */
.L_x_54:
[----:B------:R-:W0:Y:S01]  /*21d0*/  MUFU.RCP R5, R26 ;  /* 0x0000001a00057308 */ /* 0x000e220000001000 */
[----:B------:R-:W-:Y:S01]  /*21e0*/  FMUL R3, R0, 254.87249755859375 ;  /* 0x437edf5c00037820 */ /* 0x000fe20000400000 */
[----:B------:R-:W-:Y:S06]  /*21f0*/  BSSY.RECONVERGENT B2, `(.L_x_56) ;  /* 0x000000b000027945 */ /* 0x000fec0003800200 */
[----:B------:R-:W1:Y:S01]  /*2200*/  FCHK P1, R3, R26 ;  /* 0x0000001a03007302 */ /* 0x000e620000020000 */
[----:B0-----:R-:W-:-:S04]  /*2210*/  FFMA R2, R5, -R26, 1 ;  /* 0x3f80000005027423 */ /* 0x001fc8000000081a */
[----:B------:R-:W-:-:S04]  /*2220*/  FFMA R2, R5, R2, R5 ;  /* 0x0000000205027223 */ /* 0x000fc80000000005 */
[----:B------:R-:W-:-:S04]  /*2230*/  FFMA R5, R3, R2, RZ ;  /* 0x0000000203057223 */ /* 0x000fc800000000ff */
[----:B------:R-:W-:-:S04]  /*2240*/  FFMA R0, R5, -R26, R3 ;  /* 0x8000001a05007223 */ /* 0x000fc80000000003 */
[----:B------:R-:W-:Y:S01]  /*2250*/  FFMA R0, R2, R0, R5 ;  /* 0x0000000002007223 */ /* 0x000fe20000000005 */
[----:B-1----:R-:W-:Y:S06]  /*2260*/  @!P1 BRA `(.L_x_57) ;  /* 0x00000000000c9947 */ /* 0x002fec0003800000 */
[----:B------:R-:W-:Y:S01]  /*2270*/  IMAD.MOV.U32 R0, RZ, RZ, R26 ;  /* 0x000000ffff007224 */ /* 0x000fe200078e001a */
[----:B------:R-:W-:-:S07]  /*2280*/  MOV R30, 0x22a0 ;  /* 0x000022a0001e7802 */ /* 0x000fce0000000f00 */
[----:B------:R-:W-:Y:S05]  /*2290*/  CALL.REL.NOINC `($__internal_1_$__cuda_sm3x_div_rn_noftz_f32_slowpath) ;  /* 0x0000000400a47944 */ /* 0x000fea0003c00000 */
.L_x_57:
[----:B------:R-:W-:Y:S05]  /*22a0*/  BSYNC.RECONVERGENT B2 ;  /* 0x0000000000027941 */ /* 0x000fea0003800200 */
.L_x_56:
[----:B------:R-:W0:Y:S01]  /*22b0*/  LDC R4, c[0x0][0x388] ;  /* 0x0000e200ff047b82 */ /* 0x000e220000000800 */
[----:B------:R-:W1:Y:S07]  /*22c0*/  F2I.TRUNC.NTZ R5, R0 ;  /* 0x0000000000057305 */ /* 0x000e6e000020f100 */
[----:B------:R-:W2:Y:S01]  /*22d0*/  LDC.64 R2, c[0x0][0x398] ;  /* 0x0000e600ff027b82 */ /* 0x000ea20000000a00 */
[----:B0-----:R-:W-:Y:S01]  /*22e0*/  IMAD R7, R25, R4, UR4 ;  /* 0x0000000419077e24 */ /* 0x001fe2000f8e0204 */
[----:B------:R-:W-:-:S04]  /*22f0*/  UIADD3 UR4, UPT, UPT, UR4, 0x1, URZ ;  /* 0x0000000104047890 */ /* 0x000fc8000fffe0ff */
[----:B------:R-:W-:Y:S01]  /*2300*/  UISETP.NE.AND UP0, UPT, UR4, UR5, UPT ;  /* 0x000000050400728c */ /* 0x000fe2000bf05270 */
[----:B--2---:R-:W-:-:S05]  /*2310*/  IMAD.WIDE.U32 R2, R7, 0x4, R2 ;  /* 0x0000000407027825 */ /* 0x004fca00078e0002 */
[----:B-1----:R1:W-:Y:S03]  /*2320*/  STG.E desc[UR8][R2.64], R5 ;  /* 0x0000000502007986 */ /* 0x0023e6000c101908 */
[----:B------:R-:W-:Y:S05]  /*2330*/  BRA.U UP0, `(.L_x_58) ;  /* 0xffffffed00407547 */ /* 0x000fea000b83ffff */
[----:B------:R-:W-:Y:S05]  /*2340*/  EXIT ;  /* 0x000000000000794d */ /* 0x000fea0003800000 */
        .weak           $__internal_0_$__cuda_sm20_div_rn_f64_full
        .type           $__internal_0_$__cuda_sm20_div_rn_f64_full,@function
        .size           $__internal_0_$__cuda_sm20_div_rn_f64_full,($__internal_1_$__cuda_sm3x_div_rn_noftz_f32_slowpath - $__internal_0_$__cuda_sm20_div_rn_f64_full)
$__internal_0_$__cuda_sm20_div_rn_f64_full:
[C---:B------:R-:W-:Y:S01]  /*2350*/  FSETP.GEU.AND P2, PT, |R15|.reuse, 1.469367938527859385e-39, PT ;  /* 0x001000000f00780b */ /* 0x040fe20003f4e200 */
[----:B------:R-:W-:Y:S01]  /*2360*/  IMAD.U32 R14, RZ, RZ, UR4 ;  /* 0x00000004ff0e7e24 */ /* 0x000fe2000f8e00ff */
[----:B------:R-:W-:Y:S01]  /*2370*/  LOP3.LUT R13, R15, 0x800fffff, RZ, 0xc0, !PT ;  /* 0x800fffff0f0d7812 */ /* 0x000fe200078ec0ff */
[----:B------:R-:W-:Y:S01]  /*2380*/  IMAD.MOV.U32 R32, RZ, RZ, 0x1ca00000 ;  /* 0x1ca00000ff207424 */ /* 0x000fe200078e00ff */
[----:B------:R-:W-:Y:S01]  /*2390*/  MOV R12, UR4 ;  /* 0x00000004000c7c02 */ /* 0x000fe20008000f00 */
[----:B------:R-:W-:Y:S01]  /*23a0*/  BSSY.RECONVERGENT B2, `(.L_x_59) ;  /* 0x0000053000027945 */ /* 0x000fe20003800200 */
[----:B------:R-:W-:Y:S02]  /*23b0*/  LOP3.LUT R13, R13, 0x3ff00000, RZ, 0xfc, !PT ;  /* 0x3ff000000d0d7812 */ /* 0x000fe400078efcff */
[----:B------:R-:W-:Y:S02]  /*23c0*/  MOV R18, 0x1 ;  /* 0x0000000100127802 */ /* 0x000fe40000000f00 */
[----:B------:R-:W-:-:S02]  /*23d0*/  FSETP.GEU.AND P4, PT, |R17|, 1.469367938527859385e-39, PT ;  /* 0x001000001100780b */ /* 0x000fc40003f8e200 */
[----:B------:R-:W-:Y:S01]  /*23e0*/  LOP3.LUT R29, R17, 0x7ff00000, RZ, 0xc0, !PT ;  /* 0x7ff00000111d7812 */ /* 0x000fe200078ec0ff */
[----:B------:R-:W-:Y:S01]  /*23f0*/  @!P2 DMUL R12, R14, 8.98846567431157953865e+307 ;  /* 0x7fe000000e0ca828 */ /* 0x000fe20000000000 */
[----:B------:R-:W-:-:S04]  /*2400*/  LOP3.LUT R34, R15, 0x7ff00000, RZ, 0xc0, !PT ;  /* 0x7ff000000f227812 */ /* 0x000fc800078ec0ff */
[----:B------:R-:W-:Y:S01]  /*2410*/  ISETP.GE.U32.AND P3, PT, R29, R34, PT ;  /* 0x000000221d00720c */ /* 0x000fe20003f66070 */
[----:B------:R-:W0:Y:S04]  /*2420*/  MUFU.RCP64H R19, R13 ;  /* 0x0000000d00137308 */ /* 0x000e280000001800 */
[----:B------:R-:W-:Y:S02]  /*2430*/  @!P4 LOP3.LUT R20, R15, 0x7ff00000, RZ, 0xc0, !PT ;  /* 0x7ff000000f14c812 */ /* 0x000fe400078ec0ff */
[----:B------:R-:W-:Y:S02]  /*2440*/  @!P2 LOP3.LUT R34, R13, 0x7ff00000, RZ, 0xc0, !PT ;  /* 0x7ff000000d22a812 */ /* 0x000fe400078ec0ff */
[----:B------:R-:W-:-:S04]  /*2450*/  @!P4 ISETP.GE.U32.AND P5, PT, R29, R20, PT ;  /* 0x000000141d00c20c */ /* 0x000fc80003fa6070 */
[----:B------:R-:W-:-:S04]  /*2460*/  @!P4 SEL R21, R32, 0x63400000, !P5 ;  /* 0x634000002015c807 */ /* 0x000fc80006800000 */
[----:B------:R-:W-:Y:S01]  /*2470*/  @!P4 LOP3.LUT R30, R21, 0x80000000, R17, 0xf8, !PT ;  /* 0x80000000151ec812 */ /* 0x000fe200078ef811 */
[----:B0-----:R-:W-:-:S03]  /*2480*/  DFMA R22, R18, -R12, 1 ;  /* 0x3ff000001216742b */ /* 0x001fc6000000080c */
[----:B------:R-:W-:Y:S01]  /*2490*/  @!P4 LOP3.LUT R31, R30, 0x100000, RZ, 0xfc, !PT ;  /* 0x001000001e1fc812 */ /* 0x000fe200078efcff */
[----:B------:R-:W-:-:S04]  /*24a0*/  @!P4 IMAD.MOV.U32 R30, RZ, RZ, RZ ;  /* 0x000000ffff1ec224 */ /* 0x000fc800078e00ff */
[----:B------:R-:W-:-:S08]  /*24b0*/  DFMA R22, R22, R22, R22 ;  /* 0x000000161616722b */ /* 0x000fd00000000016 */
[----:B------:R-:W-:Y:S01]  /*24c0*/  DFMA R22, R18, R22, R18 ;  /* 0x000000161216722b */ /* 0x000fe20000000012 */
[----:B------:R-:W-:Y:S02]  /*24d0*/  SEL R19, R32, 0x63400000, !P3 ;  /* 0x6340000020137807 */ /* 0x000fe40005800000 */
[----:B------:R-:W-:Y:S02]  /*24e0*/  MOV R18, R16 ;  /* 0x0000001000127202 */ /* 0x000fe40000000f00 */
[----:B------:R-:W-:-:S03]  /*24f0*/  LOP3.LUT R19, R19, 0x800fffff, R17, 0xf8, !PT ;  /* 0x800fffff13137812 */ /* 0x000fc600078ef811 */
[----:B------:R-:W-:-:S03]  /*2500*/  DFMA R20, R22, -R12, 1 ;  /* 0x3ff000001614742b */ /* 0x000fc6000000080c */
[----:B------:R-:W-:-:S05]  /*2510*/  @!P4 DFMA R18, R18, 2, -R30 ;  /* 0x400000001212c82b */ /* 0x000fca000000081e */
[----:B------:R-:W-:-:S08]  /*2520*/  DFMA R20, R22, R20, R22 ;  /* 0x000000141614722b */ /* 0x000fd00000000016 */
[----:B------:R-:W-:-:S08]  /*2530*/  DMUL R22, R20, R18 ;  /* 0x0000001214167228 */ /* 0x000fd00000000000 */
[----:B------:R-:W-:-:S08]  /*2540*/  DFMA R30, R22, -R12, R18 ;  /* 0x8000000c161e722b */ /* 0x000fd00000000012 */
[----:B------:R-:W-:Y:S01]  /*2550*/  DFMA R30, R20, R30, R22 ;  /* 0x0000001e141e722b */ /* 0x000fe20000000016 */
[----:B------:R-:W-:Y:S02]  /*2560*/  MOV R23, R29 ;  /* 0x0000001d00177202 */ /* 0x000fe40000000f00 */
[----:B------:R-:W-:-:S05]  /*2570*/  @!P4 LOP3.LUT R23, R19, 0x7ff00000, RZ, 0xc0, !PT ;  /* 0x7ff000001317c812 */ /* 0x000fca00078ec0ff */
[----:B------:R-:W-:-:S05]  /*2580*/  VIADD R20, R23, 0xffffffff ;  /* 0xffffffff17147836 */ /* 0x000fca0000000000 */
[----:B------:R-:W-:Y:S02]  /*2590*/  ISETP.GT.U32.AND P2, PT, R20, 0x7feffffe, PT ;  /* 0x7feffffe1400780c */ /* 0x000fe40003f44070 */
[----:B------:R-:W-:-:S04]  /*25a0*/  IADD3 R20, PT, PT, R34, -0x1, RZ ;  /* 0xffffffff22147810 */ /* 0x000fc80007ffe0ff */
[----:B------:R-:W-:-:S13]  /*25b0*/  ISETP.GT.U32.OR P2, PT, R20, 0x7feffffe, P2 ;  /* 0x7feffffe1400780c */ /* 0x000fda0001744470 */
[----:B------:R-:W-:Y:S05]  /*25c0*/  @P2 BRA `(.L_x_60) ;  /* 0x00000000006c2947 */ /* 0x000fea0003800000 */
[----:B------:R-:W-:-:S04]  /*25d0*/  LOP3.LUT R20, R15, 0x7ff00000, RZ, 0xc0, !PT ;  /* 0x7ff000000f147812 */ /* 0x000fc800078ec0ff */
[CC--:B------:R-:W-:Y:S02]  /*25e0*/  VIADDMNMX R16, R29.reuse, -R20.reuse, 0xb9600000, !PT ;  /* 0xb96000001d107446 */ /* 0x0c0fe40007800914 */
[----:B------:R-:W-:Y:S02]  /*25f0*/  ISETP.GE.U32.AND P2, PT, R29, R20, PT ;  /* 0x000000141d00720c */ /* 0x000fe40003f46070 */
[----:B------:R-:W-:Y:S02]  /*2600*/  VIMNMX R16, PT, PT, R16, 0x46a00000, PT ;  /* 0x46a0000010107848 */ /* 0x000fe40003fe0100 */
[----:B------:R-:W-:-:S05]  /*2610*/  SEL R17, R32, 0x63400000, !P2 ;  /* 0x6340000020117807 */ /* 0x000fca0005000000 */
[----:B------:R-:W-:Y:S02]  /*2620*/  IMAD.IADD R22, R16, 0x1, -R17 ;  /* 0x0000000110167824 */ /* 0x000fe400078e0a11 */
[----:B------:R-:W-:-:S03]  /*2630*/  IMAD.MOV.U32 R16, RZ, RZ, RZ ;  /* 0x000000ffff107224 */ /* 0x000fc600078e00ff */
[----:B------:R-:W-:-:S06]  /*2640*/  IADD3 R17, PT, PT, R22, 0x7fe00000, RZ ;  /* 0x7fe0000016117810 */ /* 0x000fcc0007ffe0ff */
[----:B------:R-:W-:-:S10]  /*2650*/  DMUL R20, R30, R16 ;  /* 0x000000101e147228 */ /* 0x000fd40000000000 */
[----:B------:R-:W-:-:S13]  /*2660*/  FSETP.GTU.AND P2, PT, |R21|, 1.469367938527859385e-39, PT ;  /* 0x001000001500780b */ /* 0x000fda0003f4c200 */
[----:B------:R-:W-:Y:S05]  /*2670*/  @P2 BRA `(.L_x_61) ;  /* 0x0000000000942947 */ /* 0x000fea0003800000 */
[----:B------:R-:W-:Y:S01]  /*2680*/  DFMA R12, R30, -R12, R18 ;  /* 0x8000000c1e0c722b */ /* 0x000fe20000000012 */
[----:B------:R-:W-:-:S09]  /*2690*/  MOV R16, RZ ;  /* 0x000000ff00107202 */ /* 0x000fd20000000f00 */
[C---:B------:R-:W-:Y:S02]  /*26a0*/  FSETP.NEU.AND P2, PT, R13.reuse, RZ, PT ;  /* 0x000000ff0d00720b */ /* 0x040fe40003f4d000 */
[----:B------:R-:W-:-:S04]  /*26b0*/  LOP3.LUT R19, R13, 0x80000000, R15, 0x48, !PT ;  /* 0x800000000d137812 */ /* 0x000fc800078e480f */
[----:B------:R-:W-:-:S07]  /*26c0*/  LOP3.LUT R17, R19, R17, RZ, 0xfc, !PT ;  /* 0x0000001113117212 */ /* 0x000fce00078efcff */
[----:B------:R-:W-:Y:S05]  /*26d0*/  @!P2 BRA `(.L_x_61) ;  /* 0x00000000007ca947 */ /* 0x000fea0003800000 */
[----:B------:R-:W-:Y:S01]  /*26e0*/  IMAD.MOV R13, RZ, RZ, -R22 ;  /* 0x000000ffff0d7224 */ /* 0x000fe200078e0a16 */
[----:B------:R-:W-:Y:S01]  /*26f0*/  MOV R12, RZ ;  /* 0x000000ff000c7202 */ /* 0x000fe20000000f00 */
[----:B------:R-:W-:-:S05]  /*2700*/  DMUL.RP R16, R30, R16 ;  /* 0x000000101e107228 */ /* 0x000fca0000008000 */
[----:B------:R-:W-:-:S05]  /*2710*/  DFMA R12, R20, -R12, R30 ;  /* 0x8000000c140c722b */ /* 0x000fca000000001e */
[----:B------:R-:W-:Y:S02]  /*2720*/  LOP3.LUT R19, R17, R19, RZ, 0x3c, !PT ;  /* 0x0000001311137212 */ /* 0x000fe400078e3cff */
[----:B------:R-:W-:-:S04]  /*2730*/  IADD3 R12, PT, PT, -R22, -0x43300000, RZ ;  /* 0xbcd00000160c7810 */ /* 0x000fc80007ffe1ff */
[----:B------:R-:W-:-:S04]  /*2740*/  FSETP.NEU.AND P2, PT, |R13|, R12, PT ;  /* 0x0000000c0d00720b */ /* 0x000fc80003f4d200 */
[----:B------:R-:W-:Y:S02]  /*2750*/  FSEL R20, R16, R20, !P2 ;  /* 0x0000001410147208 */ /* 0x000fe40005000000 */
[----:B------:R-:W-:Y:S01]  /*2760*/  FSEL R21, R19, R21, !P2 ;  /* 0x0000001513157208 */ /* 0x000fe20005000000 */
[----:B------:R-:W-:Y:S06]  /*2770*/  BRA `(.L_x_61) ;  /* 0x0000000000547947 */ /* 0x000fec0003800000 */
.L_x_60:
[----:B------:R-:W-:-:S14]  /*2780*/  DSETP.NAN.AND P2, PT, R16, R16, PT ;  /* 0x000000101000722a */ /* 0x000fdc0003f48000 */
[----:B------:R-:W-:Y:S05]  /*2790*/  @P2 BRA `(.L_x_62) ;  /* 0x0000000000442947 */ /* 0x000fea0003800000 */
[----:B------:R-:W-:-:S14]  /*27a0*/  DSETP.NAN.AND P2, PT, R14, R14, PT ;  /* 0x0000000e0e00722a */ /* 0x000fdc0003f48000 */
[----:B------:R-:W-:Y:S05]  /*27b0*/  @P2 BRA `(.L_x_63) ;  /* 0x0000000000302947 */ /* 0x000fea0003800000 */
[----:B------:R-:W-:Y:S01]  /*27c0*/  ISETP.NE.AND P2, PT, R23, R34, PT ;  /* 0x000000221700720c */ /* 0x000fe20003f45270 */
[----:B------:R-:W-:Y:S01]  /*27d0*/  IMAD.MOV.U32 R20, RZ, RZ, 0x0 ;  /* 0x00000000ff147424 */ /* 0x000fe200078e00ff */
[----:B------:R-:W-:-:S11]  /*27e0*/  MOV R21, 0xfff80000 ;  /* 0xfff8000000157802 */ /* 0x000fd60000000f00 */
[----:B------:R-:W-:Y:S05]  /*27f0*/  @!P2 BRA `(.L_x_61) ;  /* 0x000000000034a947 */ /* 0x000fea0003800000 */
[----:B------:R-:W-:Y:S02]  /*2800*/  ISETP.NE.AND P2, PT, R23, 0x7ff00000, PT ;  /* 0x7ff000001700780c */ /* 0x000fe40003f45270 */
[----:B------:R-:W-:Y:S02]  /*2810*/  LOP3.LUT R21, R17, 0x80000000, R15, 0x48, !PT ;  /* 0x8000000011157812 */ /* 0x000fe400078e480f */
[----:B------:R-:W-:-:S13]  /*2820*/  ISETP.EQ.OR P2, PT, R34, RZ, !P2 ;  /* 0x000000ff2200720c */ /* 0x000fda0005742670 */
[----:B------:R-:W-:Y:S01]  /*2830*/  @P2 LOP3.LUT R12, R21, 0x7ff00000, RZ, 0xfc, !PT ;  /* 0x7ff00000150c2812 */ /* 0x000fe200078efcff */
[----:B------:R-:W-:Y:S01]  /*2840*/  @!P2 IMAD.MOV.U32 R20, RZ, RZ, RZ ;  /* 0x000000ffff14a224 */ /* 0x000fe200078e00ff */
[----:B------:R-:W-:-:S03]  /*2850*/  @P2 MOV R20, RZ ;  /* 0x000000ff00142202 */ /* 0x000fc60000000f00 */
[----:B------:R-:W-:Y:S01]  /*2860*/  @P2 IMAD.MOV.U32 R21, RZ, RZ, R12 ;  /* 0x000000ffff152224 */ /* 0x000fe200078e000c */
[----:B------:R-:W-:Y:S06]  /*2870*/  BRA `(.L_x_61) ;  /* 0x0000000000147947 */ /* 0x000fec0003800000 */
.L_x_63:
[----:B------:R-:W-:Y:S02]  /*2880*/  LOP3.LUT R21, R15, 0x80000, RZ, 0xfc, !PT ;  /* 0x000800000f157812 */ /* 0x000fe400078efcff */
[----:B------:R-:W-:Y:S01]  /*2890*/  MOV R20, R14 ;  /* 0x0000000e00147202 */ /* 0x000fe20000000f00 */
[----:B------:R-:W-:Y:S06]  /*28a0*/  BRA `(.L_x_61) ;  /* 0x0000000000087947 */ /* 0x000fec0003800000 */
.L_x_62:
[----:B------:R-:W-:Y:S01]  /*28b0*/  LOP3.LUT R21, R17, 0x80000, RZ, 0xfc, !PT ;  /* 0x0008000011157812 */ /* 0x000fe200078efcff */
[----:B------:R-:W-:-:S07]  /*28c0*/  IMAD.MOV.U32 R20, RZ, RZ, R16 ;  /* 0x000000ffff147224 */ /* 0x000fce00078e0010 */
.L_x_61:
[----:B------:R-:W-:Y:S05]  /*28d0*/  BSYNC.RECONVERGENT B2 ;  /* 0x0000000000027941 */ /* 0x000fea0003800200 */
.L_x_59:
[----:B------:R-:W-:Y:S01]  /*28e0*/  MOV R12, R0 ;  /* 0x00000000000c7202 */ /* 0x000fe20000000f00 */
[----:B------:R-:W-:Y:S01]  /*28f0*/  IMAD.MOV.U32 R13, RZ, RZ, 0x0 ;  /* 0x00000000ff0d7424 */ /* 0x000fe200078e00ff */
[----:B------:R-:W-:Y:S01]  /*2900*/  MOV R16, R20 ;  /* 0x0000001400107202 */ /* 0x000fe20000000f00 */
[----:B------:R-:W-:Y:S02]  /*2910*/  IMAD.MOV.U32 R17, RZ, RZ, R21 ;  /* 0x000000ffff117224 */ /* 0x000fe400078e0015 */
[----:B------:R-:W-:Y:S05]  /*2920*/  RET.REL.NODEC R12 `(kernel) ;  /* 0xffffffd40cb47950 */ /* 0x000fea0003c3ffff */
        .weak           $__internal_1_$__cuda_sm3x_div_rn_noftz_f32_slowpath
        .type           $__internal_1_$__cuda_sm3x_div_rn_noftz_f32_slowpath,@function
        .size           $__internal_1_$__cuda_sm3x_div_rn_noftz_f32_slowpath,(.L_x_77 - $__internal_1_$__cuda_sm3x_div_rn_noftz_f32_slowpath)
$__internal_1_$__cuda_sm3x_div_rn_noftz_f32_slowpath:
[----:B------:R-:W-:Y:S01]  /*2930*/  SHF.R.U32.HI R29, RZ, 0x17, R0 ;  /* 0x00000017ff1d7819 */ /* 0x000fe20000011600 */
[----:B------:R-:W-:Y:S01]  /*2940*/  BSSY.RECONVERGENT B0, `(.L_x_64) ;  /* 0x0000063000007945 */ /* 0x000fe20003800200 */
[----:B------:R-:W-:Y:S02]  /*2950*/  SHF.R.U32.HI R32, RZ, 0x17, R3 ;  /* 0x00000017ff207819 */ /* 0x000fe40000011603 */
[----:B------:R-:W-:Y:S02]  /*2960*/  LOP3.LUT R29, R29, 0xff, RZ, 0xc0, !PT ;  /* 0x000000ff1d1d7812 */ /* 0x000fe400078ec0ff */
[----:B------:R-:W-:Y:S02]  /*2970*/  LOP3.LUT R32, R32, 0xff, RZ, 0xc0, !PT ;  /* 0x000000ff20207812 */ /* 0x000fe400078ec0ff */
[----:B------:R-:W-:-:S03]  /*2980*/  IADD3 R31, PT, PT, R29, -0x1, RZ ;  /* 0xffffffff1d1f7810 */ /* 0x000fc60007ffe0ff */
[----:B------:R-:W-:Y:S01]  /*2990*/  VIADD R33, R32, 0xffffffff ;  /* 0xffffffff20217836 */ /* 0x000fe20000000000 */
[----:B------:R-:W-:-:S04]  /*29a0*/  ISETP.GT.U32.AND P2, PT, R31, 0xfd, PT ;  /* 0x000000fd1f00780c */ /* 0x000fc80003f44070 */
[----:B------:R-:W-:-:S13]  /*29b0*/  ISETP.GT.U32.OR P2, PT, R33, 0xfd, P2 ;  /* 0x000000fd2100780c */ /* 0x000fda0001744470 */
[----:B------:R-:W-:Y:S01]  /*29c0*/  @!P2 MOV R34, RZ ;  /* 0x000000ff0022a202 */ /* 0x000fe20000000f00 */
[----:B------:R-:W-:Y:S06]  /*29d0*/  @!P2 BRA `(.L_x_65) ;  /* 0x00000000005ca947 */ /* 0x000fec0003800000 */
[----:B------:R-:W-:Y:S02]  /*29e0*/  FSETP.GTU.FTZ.AND P2, PT, |R3|, +INF , PT ;  /* 0x7f8000000300780b */ /* 0x000fe40003f5c200 */
[----:B------:R-:W-:-:S04]  /*29f0*/  FSETP.GTU.FTZ.AND P3, PT, |R0|, +INF , PT ;  /* 0x7f8000000000780b */ /* 0x000fc80003f7c200 */
[----:B------:R-:W-:-:S13]  /*2a00*/  PLOP3.LUT P2, PT, P2, P3, PT, 0xf8, 0x8f ;  /* 0x00000000008f781c */ /* 0x000fda0001747f70 */
[----:B------:R-:W-:Y:S05]  /*2a10*/  @P2 BRA `(.L_x_66) ;  /* 0x0000000400502947 */ /* 0x000fea0003800000 */
[----:B------:R-:W-:-:S13]  /*2a20*/  LOP3.LUT P2, RZ, R0, 0x7fffffff, R3, 0xc8, !PT ;  /* 0x7fffffff00ff7812 */ /* 0x000fda000784c803 */
[----:B------:R-:W-:Y:S05]  /*2a30*/  @!P2 BRA `(.L_x_67) ;  /* 0x000000040040a947 */ /* 0x000fea0003800000 */
[C---:B------:R-:W-:Y:S02]  /*2a40*/  FSETP.NEU.FTZ.AND P3, PT, |R3|.reuse, +INF , PT ;  /* 0x7f8000000300780b */ /* 0x040fe40003f7d200 */
[----:B------:R-:W-:Y:S02]  /*2a50*/  FSETP.NEU.FTZ.AND P4, PT, |R0|, +INF , PT ;  /* 0x7f8000000000780b */ /* 0x000fe40003f9d200 */
[----:B------:R-:W-:-:S11]  /*2a60*/  FSETP.NEU.FTZ.AND P2, PT, |R3|, +INF , PT ;  /* 0x7f8000000300780b */ /* 0x000fd60003f5d200 */
[----:B------:R-:W-:Y:S05]  /*2a70*/  @!P4 BRA !P3, `(.L_x_67) ;  /* 0x000000040030c947 */ /* 0x000fea0005800000 */
[----:B------:R-:W-:-:S04]  /*2a80*/  LOP3.LUT P3, RZ, R3, 0x7fffffff, RZ, 0xc0, !PT ;  /* 0x7fffffff03ff7812 */ /* 0x000fc8000786c0ff */
[----:B------:R-:W-:-:S13]  /*2a90*/  PLOP3.LUT P3, PT, P4, P3, PT, 0x2f, 0xf2 ;  /* 0x0000000000f2781c */ /* 0x000fda0002766577 */
[----:B------:R-:W-:Y:S05]  /*2aa0*/  @P3 BRA `(.L_x_68) ;  /* 0x00000004001c3947 */ /* 0x000fea0003800000 */
[----:B------:R-:W-:-:S04]  /*2ab0*/  LOP3.LUT P3, RZ, R0, 0x7fffffff, RZ, 0xc0, !PT ;  /* 0x7fffffff00ff7812 */ /* 0x000fc8000786c0ff */
[----:B------:R-:W-:-:S13]  /*2ac0*/  PLOP3.LUT P2, PT, P2, P3, PT, 0x2f, 0xf2 ;  /* 0x0000000000f2781c */ /* 0x000fda0001746577 */
[----:B------:R-:W-:Y:S05]  /*2ad0*/  @P2 BRA `(.L_x_69) ;  /* 0x0000000400042947 */ /* 0x000fea0003800000 */
[----:B------:R-:W-:Y:S02]  /*2ae0*/  ISETP.GE.AND P2, PT, R33, RZ, PT ;  /* 0x000000ff2100720c */ /* 0x000fe40003f46270 */
[----:B------:R-:W-:-:S11]  /*2af0*/  ISETP.GE.AND P3, PT, R31, RZ, PT ;  /* 0x000000ff1f00720c */ /* 0x000fd60003f66270 */
[----:B------:R-:W-:Y:S01]  /*2b00*/  @P2 IMAD.MOV.U32 R34, RZ, RZ, RZ ;  /* 0x000000ffff222224 */ /* 0x000fe200078e00ff */
[----:B------:R-:W-:Y:S01]  /*2b10*/  @!P2 MOV R34, 0xffffffc0 ;  /* 0xffffffc00022a802 */ /* 0x000fe20000000f00 */
[----:B------:R-:W-:Y:S01]  /*2b20*/  @!P2 FFMA R3, R3, 1.84467440737095516160e+19, RZ ;  /* 0x5f8000000303a823 */ /* 0x000fe200000000ff */
[----:B------:R-:W-:-:S03]  /*2b30*/  @!P3 FFMA R0, R0, 1.84467440737095516160e+19, RZ ;  /* 0x5f8000000000b823 */ /* 0x000fc600000000ff */
[----:B------:R-:W-:-:S07]  /*2b40*/  @!P3 VIADD R34, R34, 0x40 ;  /* 0x000000402222b836 */ /* 0x000fce0000000000 */
.L_x_65:
[----:B------:R-:W-:Y:S01]  /*2b50*/  LEA R37, R29, 0xc0800000, 0x17 ;  /* 0xc08000001d257811 */ /* 0x000fe200078eb8ff */
[----:B------:R-:W-:Y:S01]  /*2b60*/  VIADD R32, R32, 0xffffff81 ;  /* 0xffffff8120207836 */ /* 0x000fe20000000000 */
[----:B------:R-:W-:Y:S02]  /*2b70*/  BSSY.RECONVERGENT B1, `(.L_x_70) ;  /* 0x0000035000017945 */ /* 0x000fe40003800200 */
[----:B------:R-:W-:Y:S01]  /*2b80*/  IADD3 R37, PT, PT, -R37, R0, RZ ;  /* 0x0000000025257210 */ /* 0x000fe20007ffe1ff */
[C---:B------:R-:W-:Y:S01]  /*2b90*/  IMAD R3, R32.reuse, -0x800000, R3 ;  /* 0xff80000020037824 */ /* 0x040fe200078e0203 */
[----:B------:R-:W-:Y:S02]  /*2ba0*/  IADD3 R33, PT, PT, R32, 0x7f, -R29 ;  /* 0x0000007f20217810 */ /* 0x000fe40007ffe81d */
[----:B------:R-:W0:Y:S01]  /*2bb0*/  MUFU.RCP R31, R37 ;  /* 0x00000025001f7308 */ /* 0x000e220000001000 */
[----:B------:R-:W-:Y:S01]  /*2bc0*/  FADD.FTZ R36, -R37, -RZ ;  /* 0x800000ff25247221 */ /* 0x000fe20000010100 */
[----:B------:R-:W-:-:S03]  /*2bd0*/  IADD3 R34, PT, PT, R33, R34, RZ ;  /* 0x0000002221227210 */ /* 0x000fc60007ffe0ff */
[----:B0-----:R-:W-:-:S04]  /*2be0*/  FFMA R0, R31, R36, 1 ;  /* 0x3f8000001f007423 */ /* 0x001fc80000000024 */
[----:B------:R-:W-:-:S04]  /*2bf0*/  FFMA R0, R31, R0, R31 ;  /* 0x000000001f007223 */ /* 0x000fc8000000001f */
[----:B------:R-:W-:-:S04]  /*2c00*/  FFMA R29, R3, R0, RZ ;  /* 0x00000000031d7223 */ /* 0x000fc800000000ff */
[----:B------:R-:W-:-:S04]  /*2c10*/  FFMA R31, R36, R29, R3 ;  /* 0x0000001d241f7223 */ /* 0x000fc80000000003 */
[----:B------:R-:W-:-:S04]  /*2c20*/  FFMA R31, R0, R31, R29 ;  /* 0x0000001f001f7223 */ /* 0x000fc8000000001d */
[----:B------:R-:W-:-:S04]  /*2c30*/  FFMA R29, R36, R31, R3 ;  /* 0x0000001f241d7223 */ /* 0x000fc80000000003 */
[----:B------:R-:W-:-:S05]  /*2c40*/  FFMA R3, R0, R29, R31 ;  /* 0x0000001d00037223 */ /* 0x000fca000000001f */
[----:B------:R-:W-:-:S04]  /*2c50*/  SHF.R.U32.HI R33, RZ, 0x17, R3 ;  /* 0x00000017ff217819 */ /* 0x000fc80000011603 */
[----:B------:R-:W-:-:S05]  /*2c60*/  LOP3.LUT R33, R33, 0xff, RZ, 0xc0, !PT ;  /* 0x000000ff21217812 */ /* 0x000fca00078ec0ff */
[----:B------:R-:W-:-:S05]  /*2c70*/  IMAD.IADD R32, R33, 0x1, R34 ;  /* 0x0000000121207824 */ /* 0x000fca00078e0222 */
[----:B------:R-:W-:-:S04]  /*2c80*/  IADD3 R33, PT, PT, R32, -0x1, RZ ;  /* 0xffffffff20217810 */ /* 0x000fc80007ffe0ff */
[----:B------:R-:W-:-:S13]  /*2c90*/  ISETP.GE.U32.AND P2, PT, R33, 0xfe, PT ;  /* 0x000000fe2100780c */ /* 0x000fda0003f46070 */
[----:B------:R-:W-:Y:S05]  /*2ca0*/  @!P2 BRA `(.L_x_71) ;  /* 0x000000000080a947 */ /* 0x000fea0003800000 */
[----:B------:R-:W-:-:S13]  /*2cb0*/  ISETP.GT.AND P2, PT, R32, 0xfe, PT ;  /* 0x000000fe2000780c */ /* 0x000fda0003f44270 */
[----:B------:R-:W-:Y:S05]  /*2cc0*/  @P2 BRA `(.L_x_72) ;  /* 0x00000000006c2947 */ /* 0x000fea0003800000 */
[----:B------:R-:W-:-:S13]  /*2cd0*/  ISETP.GE.AND P2, PT, R32, 0x1, PT ;  /* 0x000000012000780c */ /* 0x000fda0003f46270 */
[----:B------:R-:W-:Y:S05]  /*2ce0*/  @P2 BRA `(.L_x_73) ;  /* 0x0000000000742947 */ /* 0x000fea0003800000 */
[----:B------:R-:W-:Y:S02]  /*2cf0*/  ISETP.GE.AND P2, PT, R32, -0x18, PT ;  /* 0xffffffe82000780c */ /* 0x000fe40003f46270 */
[----:B------:R-:W-:-:S11]  /*2d00*/  LOP3.LUT R3, R3, 0x80000000, RZ, 0xc0, !PT ;  /* 0x8000000003037812 */ /* 0x000fd600078ec0ff */
[----:B------:R-:W-:Y:S05]  /*2d10*/  @!P2 BRA `(.L_x_73) ;  /* 0x000000000068a947 */ /* 0x000fea0003800000 */
[CCC-:B------:R-:W-:Y:S01]  /*2d20*/  FFMA.RZ R33, R0.reuse, R29.reuse, R31.reuse ;  /* 0x0000001d00217223 */ /* 0x1c0fe2000000c01f */
[CCC-:B------:R-:W-:Y:S01]  /*2d30*/  FFMA.RP R34, R0.reuse, R29.reuse, R31.reuse ;  /* 0x0000001d00227223 */ /* 0x1c0fe2000000801f */
[----:B------:R-:W-:Y:S01]  /*2d40*/  FFMA.RM R29, R0, R29, R31 ;  /* 0x0000001d001d7223 */ /* 0x000fe2000000401f */
[C---:B------:R-:W-:Y:S01]  /*2d50*/  VIADD R0, R32.reuse, 0x20 ;  /* 0x0000002020007836 */ /* 0x040fe20000000000 */
[C---:B------:R-:W-:Y:S02]  /*2d60*/  ISETP.NE.AND P4, PT, R32.reuse, RZ, PT ;  /* 0x000000ff2000720c */ /* 0x040fe40003f85270 */
[----:B------:R-:W-:Y:S02]  /*2d70*/  LOP3.LUT R33, R33, 0x7fffff, RZ, 0xc0, !PT ;  /* 0x007fffff21217812 */ /* 0x000fe400078ec0ff */
[----:B------:R-:W-:Y:S02]  /*2d80*/  ISETP.NE.AND P3, PT, R32, RZ, PT ;  /* 0x000000ff2000720c */ /* 0x000fe40003f65270 */
[----:B------:R-:W-:-:S02]  /*2d90*/  LOP3.LUT R33, R33, 0x800000, RZ, 0xfc, !PT ;  /* 0x0080000021217812 */ /* 0x000fc400078efcff */
[----:B------:R-:W-:Y:S02]  /*2da0*/  IADD3 R32, PT, PT, -R32, RZ, RZ ;  /* 0x000000ff20207210 */ /* 0x000fe40007ffe1ff */
[----:B------:R-:W-:Y:S02]  /*2db0*/  SHF.L.U32 R0, R33, R0, RZ ;  /* 0x0000000021007219 */ /* 0x000fe400000006ff */
[----:B------:R-:W-:Y:S02]  /*2dc0*/  FSETP.NEU.FTZ.AND P2, PT, R34, R29, PT ;  /* 0x0000001d2200720b */ /* 0x000fe40003f5d000 */
[----:B------:R-:W-:Y:S02]  /*2dd0*/  SEL R32, R32, RZ, P4 ;  /* 0x000000ff20207207 */ /* 0x000fe40002000000 */
[----:B------:R-:W-:Y:S02]  /*2de0*/  ISETP.NE.AND P3, PT, R0, RZ, P3 ;  /* 0x000000ff0000720c */ /* 0x000fe40001f65270 */
[----:B------:R-:W-:-:S02]  /*2df0*/  SHF.R.U32.HI R33, RZ, R32, R33 ;  /* 0x00000020ff217219 */ /* 0x000fc40000011621 */
[----:B------:R-:W-:Y:S02]  /*2e00*/  PLOP3.LUT P2, PT, P2, P3, PT, 0xf8, 0x8f ;  /* 0x00000000008f781c */ /* 0x000fe40001747f70 */
[----:B------:R-:W-:Y:S02]  /*2e10*/  SHF.R.U32.HI R29, RZ, 0x1, R33 ;  /* 0x00000001ff1d7819 */ /* 0x000fe40000011621 */
[----:B------:R-:W-:-:S04]  /*2e20*/  SEL R0, RZ, 0x1, !P2 ;  /* 0x00000001ff007807 */ /* 0x000fc80005000000 */
[----:B------:R-:W-:-:S04]  /*2e30*/  LOP3.LUT R0, R0, 0x1, R29, 0xf8, !PT ;  /* 0x0000000100007812 */ /* 0x000fc800078ef81d */
[----:B------:R-:W-:-:S05]  /*2e40*/  LOP3.LUT R0, R0, R33, RZ, 0xc0, !PT ;  /* 0x0000002100007212 */ /* 0x000fca00078ec0ff */
[----:B------:R-:W-:-:S05]  /*2e50*/  IMAD.IADD R0, R29, 0x1, R0 ;  /* 0x000000011d007824 */ /* 0x000fca00078e0200 */
[----:B------:R-:W-:Y:S01]  /*2e60*/  LOP3.LUT R3, R0, R3, RZ, 0xfc, !PT ;  /* 0x0000000300037212 */ /* 0x000fe200078efcff */
[----:B------:R-:W-:Y:S06]  /*2e70*/  BRA `(.L_x_73) ;  /* 0x0000000000107947 */ /* 0x000fec0003800000 */
.L_x_72:
[----:B------:R-:W-:-:S04]  /*2e80*/  LOP3.LUT R3, R3, 0x80000000, RZ, 0xc0, !PT ;  /* 0x8000000003037812 */ /* 0x000fc800078ec0ff */
[----:B------:R-:W-:Y:S01]  /*2e90*/  LOP3.LUT R3, R3, 0x7f800000, RZ, 0xfc, !PT ;  /* 0x7f80000003037812 */ /* 0x000fe200078efcff */
[----:B------:R-:W-:Y:S06]  /*2ea0*/  BRA `(.L_x_73) ;  /* 0x0000000000047947 */ /* 0x000fec0003800000 */
.L_x_71:
[----:B------:R-:W-:-:S07]  /*2eb0*/  LEA R3, R34, R3, 0x17 ;  /* 0x0000000322037211 */ /* 0x000fce00078eb8ff */
.L_x_73:
[----:B------:R-:W-:Y:S05]  /*2ec0*/  BSYNC.RECONVERGENT B1 ;  /* 0x0000000000017941 */ /* 0x000fea0003800200 */
.L_x_70:
[----:B------:R-:W-:Y:S01]  /*2ed0*/  IMAD.MOV.U32 R0, RZ, RZ, R3 ;  /* 0x000000ffff007224 */ /* 0x000fe200078e0003 */
[----:B------:R-:W-:Y:S06]  /*2ee0*/  BRA `(.L_x_74) ;  /* 0x0000000000207947 */ /* 0x000fec0003800000 */
.L_x_69:
[----:B------:R-:W-:-:S04]  /*2ef0*/  LOP3.LUT R0, R0, 0x80000000, R3, 0x48, !PT ;  /* 0x8000000000007812 */ /* 0x000fc800078e4803 */
[----:B------:R-:W-:Y:S01]  /*2f00*/  LOP3.LUT R0, R0, 0x7f800000, RZ, 0xfc, !PT ;  /* 0x7f80000000007812 */ /* 0x000fe200078efcff */
[----:B------:R-:W-:Y:S06]  /*2f10*/  BRA `(.L_x_74) ;  /* 0x0000000000147947 */ /* 0x000fec0003800000 */
.L_x_68:
[----:B------:R-:W-:Y:S01]  /*2f20*/  LOP3.LUT R0, R0, 0x80000000, R3, 0x48, !PT ;  /* 0x8000000000007812 */ /* 0x000fe200078e4803 */
[----:B------:R-:W-:Y:S06]  /*2f30*/  BRA `(.L_x_74) ;  /* 0x00000000000c7947 */ /* 0x000fec0003800000 */
.L_x_67:
[----:B------:R-:W0:Y:S01]  /*2f40*/  MUFU.RSQ R0, -QNAN ;  /* 0xffc0000000007908 */ /* 0x000e220000001400 */
[----:B------:R-:W-:Y:S05]  /*2f50*/  BRA `(.L_x_74) ;  /* 0x0000000000047947 */ /* 0x000fea0003800000 */
.L_x_66:
[----:B------:R-:W-:-:S07]  /*2f60*/  FADD.FTZ R0, R3, R0 ;  /* 0x0000000003007221 */ /* 0x000fce0000010000 */
.L_x_74:
[----:B------:R-:W-:Y:S05]  /*2f70*/  BSYNC.RECONVERGENT B0 ;  /* 0x0000000000007941 */ /* 0x000fea0003800200 */
.L_x_64:
[----:B------:R-:W-:-:S04]  /*2f80*/  HFMA2 R31, -RZ, RZ, 0, 0 ;  /* 0x00000000ff1f7431 */ /* 0x000fc800000001ff */
[----:B0-----:R-:W-:Y:S05]  /*2f90*/  RET.REL.NODEC R30 `(kernel) ;  /* 0xffffffd01e187950 */ /* 0x001fea0003c3ffff */
.L_x_75:
[----:B------:R-:W-:-:S00]  /*2fa0*/  BRA `(.L_x_75) ;  /* 0xfffffffc00fc7947 */ /* 0x000fc0000383ffff */
[----:B------:R-:W-:-:S00]  /*2fb0*/  NOP ;  /* 0x0000000000007918 */ /* 0x000fc00000000000 */
        /* <DEDUP_REMOVED lines=12> */
.L_x_77:


//--------------------- .nv.global.init           --------------------------
	.section	.nv.global.init,"aw",@progbits
	.align	4
.nv.global.init:
	.type		FILTER_SIZE,@object
	.size		FILTER_SIZE,(.L_0 - FILTER_SIZE)
FILTER_SIZE:
        /*0000*/ 	.byte	0x05, 0x00, 0x00, 0x00
.L_0:


//--------------------- .nv.shared.reserved.0     --------------------------
	.section	.nv.shared.reserved.0,"aw",@nobits
	.weak		__nv_reservedSMEM_offset_0_alias
	.size		__nv_reservedSMEM_offset_0_alias, 0, 64
	.other		__nv_reservedSMEM_offset_0_alias,@"STO_CUDA_RESERVED_SHARED STV_DEFAULT"
__nv_reservedSMEM_offset_0_alias:
	.zero		0
	.zero		64


//--------------------- .nv.constant0.kernel      --------------------------
	.section	.nv.constant0.kernel,"a",@progbits
	.sectionflags	@""
	.align	4
.nv.constant0.kernel:
	.zero		928


//--------------------- SYMBOLS --------------------------

	.type		.nv.reservedSmem.offset0,@object
	.size		.nv.reservedSmem.offset0,0x4
